	.target	sm_100a

	.elftype	@"ET_EXEC"


//--------------------- .note.nv.tkinfo           --------------------------
	.section	.note.nv.tkinfo,"",@"SHT_NOTE"
	.sectionflags	@"SHF_NOTE_NV_TKINFO"
	.tkinfo
        /*0018*/ 	.word	0x00000002
        /*0030*/ 	.string	""
        /*0030*/ 	.string	"ptxas"
        /*0030*/ 	.string	"Cuda compilation tools, release 13.0, V13.0.88"
        /*0030*/ 	.string	"Build cuda_13.0.r13.0/compiler.36424714_0"
        /*0030*/ 	.string	"-arch sm_100a -m 64 "



//--------------------- .note.nv.cuinfo           --------------------------
	.section	.note.nv.cuinfo,"",@"SHT_NOTE"
	.sectionflags	@"SHF_NOTE_NV_CUINFO"
        /*0018*/ 	.short	0x0002
        /*001a*/ 	.short	0x0064
        /*001c*/ 	.short	0x0082
	.zero		2


//--------------------- .nv.info                  --------------------------
	.section	.nv.info,"",@"SHT_CUDA_INFO"
	.align	4


	//----- nvinfo : EIATTR_REGCOUNT
	.align		4
        /*0000*/ 	.byte	0x04, 0x2f
        /*0002*/ 	.short	(.L_19 - .L_18)
	.align		4
.L_18:
        /*0004*/ 	.word	index@(_ZN7cutlass13device_kernelINS_4gemm6kernel13GemmUniversalIN4cute5tupleIJiiiiEEENS1_10collective13CollectiveMmaINS1_35MainloopSm100TmaUmmaWarpSpecializedILi4ELi2ELi3ENS5_IJNS4_1CILi1EEESB_SB_EEEEENS5_IJNSA_ILi128EEENSA_ILi160EEENSA_ILi64EEEEEENS_10bfloat16_tENS5_IJlSB_lEEESI_SJ_NS4_8TiledMMAINS4_8MMA_AtomIJNS4_20SM100_MMA_F16BF16_SSISI_SI_fLi128ELi160ELNS4_4UMMA5MajorE0ELSO_0ELNSN_7ScaleInE0ELSP_0EEEEEENS4_6LayoutISC_NS5_IJNSA_ILi0EEEST_ST_EEEEENS5_IJNS4_10UnderscoreESW_SW_EEEEENS4_13SM90_TMA_LOADENS4_14ComposedLayoutINS4_7SwizzleILi3ELi4ELi3EEENS4_18smem_ptr_flag_bitsILi16EEENSS_INS5_IJNSA_ILi8EEESG_EEENS5_IJSG_SB_EEEEEEEvNS4_8identityESZ_S19_vS1A_EENS_8epilogue10collective18CollectiveEpilogueINS1C_23Sm100TmaWarpSpecializedILi2ELi1ELi160ELb1ELb0EEEJSH_NS5_IJNSS_ISE_SB_EENSS_ISF_SB_EEEEESI_SJ_SI_SJ_NS1C_6fusion15FusionCallbacksIS1G_NS1K_17LinearCombinationISI_fSI_fLNS_15FloatRoundStyleE2EEESH_S1J_JEEENS4_5SM1004TMEM4LOAD26SM100_TMEM_LOAD_32dp32b32xESZ_NS10_INS11_ILi2ELi4ELi3EEES14_NSS_INS5_IJS15_NSA_ILi32EEEEEENS5_IJS1V_SB_EEEEEEENS4_39AutoVectorizingCopyWithAssumedAlignmentILi128EEENS4_14SM90_TMA_STOREES1Z_S21_S21_EEEvvEEEEvNT_6ParamsE)
        /*0008*/ 	.word	0x000000ff


	//----- nvinfo : EIATTR_FRAME_SIZE
	.align		4
.L_19:
        /*000c*/ 	.byte	0x04, 0x11
        /*000e*/ 	.short	(.L_21 - .L_20)
	.align		4
.L_20:
        /*0010*/ 	.word	index@($__internal_2_$__cuda_sm10x_tcgen05_guardrail_trap_unallocated_columns_being_dealloced)
        /*0014*/ 	.word	0x00000050


	//----- nvinfo : EIATTR_FRAME_SIZE
	.align		4
.L_21:
        /*0018*/ 	.byte	0x04, 0x11
        /*001a*/ 	.short	(.L_23 - .L_22)
	.align		4
.L_22:
        /*001c*/ 	.word	index@($__internal_1_$__cuda_sm10x_tcgen05_guardrail_trap_phase_invalid_during_alloc)
        /*0020*/ 	.word	0x00000050


	//----- nvinfo : EIATTR_FRAME_SIZE
	.align		4
.L_23:
        /*0024*/ 	.byte	0x04, 0x11
        /*0026*/ 	.short	(.L_25 - .L_24)
	.align		4
.L_24:
        /*0028*/ 	.word	index@($__internal_0_$__cuda_sm10x_tcgen05_guardrail_trap_col_being_dealloced_not_returned_by_alloc)
        /*002c*/ 	.word	0x00000050


	//----- nvinfo : EIATTR_FRAME_SIZE
	.align		4
.L_25:
        /*0030*/ 	.byte	0x04, 0x11
        /*0032*/ 	.short	(.L_27 - .L_26)
	.align		4
.L_26:
        /*0034*/ 	.word	index@(_ZN7cutlass13device_kernelINS_4gemm6kernel13GemmUniversalIN4cute5tupleIJiiiiEEENS1_10collective13CollectiveMmaINS1_35MainloopSm100TmaUmmaWarpSpecializedILi4ELi2ELi3ENS5_IJNS4_1CILi1EEESB_SB_EEEEENS5_IJNSA_ILi128EEENSA_ILi160EEENSA_ILi64EEEEEENS_10bfloat16_tENS5_IJlSB_lEEESI_SJ_NS4_8TiledMMAINS4_8MMA_AtomIJNS4_20SM100_MMA_F16BF16_SSISI_SI_fLi128ELi160ELNS4_4UMMA5MajorE0ELSO_0ELNSN_7ScaleInE0ELSP_0EEEEEENS4_6LayoutISC_NS5_IJNSA_ILi0EEEST_ST_EEEEENS5_IJNS4_10UnderscoreESW_SW_EEEEENS4_13SM90_TMA_LOADENS4_14ComposedLayoutINS4_7SwizzleILi3ELi4ELi3EEENS4_18smem_ptr_flag_bitsILi16EEENSS_INS5_IJNSA_ILi8EEESG_EEENS5_IJSG_SB_EEEEEEEvNS4_8identityESZ_S19_vS1A_EENS_8epilogue10collective18CollectiveEpilogueINS1C_23Sm100TmaWarpSpecializedILi2ELi1ELi160ELb1ELb0EEEJSH_NS5_IJNSS_ISE_SB_EENSS_ISF_SB_EEEEESI_SJ_SI_SJ_NS1C_6fusion15FusionCallbacksIS1G_NS1K_17LinearCombinationISI_fSI_fLNS_15FloatRoundStyleE2EEESH_S1J_JEEENS4_5SM1004TMEM4LOAD26SM100_TMEM_LOAD_32dp32b32xESZ_NS10_INS11_ILi2ELi4ELi3EEES14_NSS_INS5_IJS15_NSA_ILi32EEEEEENS5_IJS1V_SB_EEEEEEENS4_39AutoVectorizingCopyWithAssumedAlignmentILi128EEENS4_14SM90_TMA_STOREES1Z_S21_S21_EEEvvEEEEvNT_6ParamsE)
        /*0038*/ 	.word	0x00000050


	//----- nvinfo : EIATTR_MIN_STACK_SIZE
	.align		4
.L_27:
        /*003c*/ 	.byte	0x04, 0x12
        /*003e*/ 	.short	(.L_29 - .L_28)
	.align		4
.L_28:
        /*0040*/ 	.word	index@(_ZN7cutlass13device_kernelINS_4gemm6kernel13GemmUniversalIN4cute5tupleIJiiiiEEENS1_10collective13CollectiveMmaINS1_35MainloopSm100TmaUmmaWarpSpecializedILi4ELi2ELi3ENS5_IJNS4_1CILi1EEESB_SB_EEEEENS5_IJNSA_ILi128EEENSA_ILi160EEENSA_ILi64EEEEEENS_10bfloat16_tENS5_IJlSB_lEEESI_SJ_NS4_8TiledMMAINS4_8MMA_AtomIJNS4_20SM100_MMA_F16BF16_SSISI_SI_fLi128ELi160ELNS4_4UMMA5MajorE0ELSO_0ELNSN_7ScaleInE0ELSP_0EEEEEENS4_6LayoutISC_NS5_IJNSA_ILi0EEEST_ST_EEEEENS5_IJNS4_10UnderscoreESW_SW_EEEEENS4_13SM90_TMA_LOADENS4_14ComposedLayoutINS4_7SwizzleILi3ELi4ELi3EEENS4_18smem_ptr_flag_bitsILi16EEENSS_INS5_IJNSA_ILi8EEESG_EEENS5_IJSG_SB_EEEEEEEvNS4_8identityESZ_S19_vS1A_EENS_8epilogue10collective18CollectiveEpilogueINS1C_23Sm100TmaWarpSpecializedILi2ELi1ELi160ELb1ELb0EEEJSH_NS5_IJNSS_ISE_SB_EENSS_ISF_SB_EEEEESI_SJ_SI_SJ_NS1C_6fusion15FusionCallbacksIS1G_NS1K_17LinearCombinationISI_fSI_fLNS_15FloatRoundStyleE2EEESH_S1J_JEEENS4_5SM1004TMEM4LOAD26SM100_TMEM_LOAD_32dp32b32xESZ_NS10_INS11_ILi2ELi4ELi3EEES14_NSS_INS5_IJS15_NSA_ILi32EEEEEENS5_IJS1V_SB_EEEEEEENS4_39AutoVectorizingCopyWithAssumedAlignmentILi128EEENS4_14SM90_TMA_STOREES1Z_S21_S21_EEEvvEEEEvNT_6ParamsE)
        /*0044*/ 	.word	0x00000050
.L_29:


//--------------------- .nv.compat                --------------------------
	.section	.nv.compat,"",@"SHT_CUDA_COMPAT_INFO"
	.align	4
        /*0000*/ 	.byte	0x02, 0x09, 0x01, 0x00, 0x02, 0x02, 0x02, 0x00, 0x02, 0x05, 0x05, 0x00, 0x03, 0x07, 0x01, 0x01
        /*0010*/ 	.byte	0x02, 0x03, 0x01, 0x00, 0x02, 0x06, 0x01, 0x00, 0x04, 0x0b, 0x08, 0x00, 0x09, 0x00, 0x00, 0x00
        /*0020*/ 	.byte	0x00, 0x00, 0x00, 0x00


//--------------------- .nv.info._ZN7cutlass13device_kernelINS_4gemm6kernel13GemmUniversalIN4cute5tupleIJiiiiEEENS1_10collective13CollectiveMmaINS1_35MainloopSm100TmaUmmaWarpSpecializedILi4ELi2ELi3ENS5_IJNS4_1CILi1EEESB_SB_EEEEENS5_IJNSA_ILi128EEENSA_ILi160EEENSA_ILi64EEEEEENS_10bfloat16_tENS5_IJlSB_lEEESI_SJ_NS4_8TiledMMAINS4_8MMA_AtomIJNS4_20SM100_MMA_F16BF16_SSISI_SI_fLi128ELi160ELNS4_4UMMA5MajorE0ELSO_0ELNSN_7ScaleInE0ELSP_0EEEEEENS4_6LayoutISC_NS5_IJNSA_ILi0EEEST_ST_EEEEENS5_IJNS4_10UnderscoreESW_SW_EEEEENS4_13SM90_TMA_LOADENS4_14ComposedLayoutINS4_7SwizzleILi3ELi4ELi3EEENS4_18smem_ptr_flag_bitsILi16EEENSS_INS5_IJNSA_ILi8EEESG_EEENS5_IJSG_SB_EEEEEEEvNS4_8identityESZ_S19_vS1A_EENS_8epilogue10collective18CollectiveEpilogueINS1C_23Sm100TmaWarpSpecializedILi2ELi1ELi160ELb1ELb0EEEJSH_NS5_IJNSS_ISE_SB_EENSS_ISF_SB_EEEEESI_SJ_SI_SJ_NS1C_6fusion15FusionCallbacksIS1G_NS1K_17LinearCombinationISI_fSI_fLNS_15FloatRoundStyleE2EEESH_S1J_JEEENS4_5SM1004TMEM4LOAD26SM100_TMEM_LOAD_32dp32b32xESZ_NS10_INS11_ILi2ELi4ELi3EEES14_NSS_INS5_IJS15_NSA_ILi32EEEEEENS5_IJS1V_SB_EEEEEEENS4_39AutoVectorizingCopyWithAssumedAlignmentILi128EEENS4_14SM90_TMA_STOREES1Z_S21_S21_EEEvvEEEEvNT_6ParamsE --------------------------
	.section	.nv.info._ZN7cutlass13device_kernelINS_4gemm6kernel13GemmUniversalIN4cute5tupleIJiiiiEEENS1_10collective13CollectiveMmaINS1_35MainloopSm100TmaUmmaWarpSpecializedILi4ELi2ELi3ENS5_IJNS4_1CILi1EEESB_SB_EEEEENS5_IJNSA_ILi128EEENSA_ILi160EEENSA_ILi64EEEEEENS_10bfloat16_tENS5_IJlSB_lEEESI_SJ_NS4_8TiledMMAINS4_8MMA_AtomIJNS4_20SM100_MMA_F16BF16_SSISI_SI_fLi128ELi160ELNS4_4UMMA5MajorE0ELSO_0ELNSN_7ScaleInE0ELSP_0EEEEEENS4_6LayoutISC_NS5_IJNSA_ILi0EEEST_ST_EEEEENS5_IJNS4_10UnderscoreESW_SW_EEEEENS4_13SM90_TMA_LOADENS4_14ComposedLayoutINS4_7SwizzleILi3ELi4ELi3EEENS4_18smem_ptr_flag_bitsILi16EEENSS_INS5_IJNSA_ILi8EEESG_EEENS5_IJSG_SB_EEEEEEEvNS4_8identityESZ_S19_vS1A_EENS_8epilogue10collective18CollectiveEpilogueINS1C_23Sm100TmaWarpSpecializedILi2ELi1ELi160ELb1ELb0EEEJSH_NS5_IJNSS_ISE_SB_EENSS_ISF_SB_EEEEESI_SJ_SI_SJ_NS1C_6fusion15FusionCallbacksIS1G_NS1K_17LinearCombinationISI_fSI_fLNS_15FloatRoundStyleE2EEESH_S1J_JEEENS4_5SM1004TMEM4LOAD26SM100_TMEM_LOAD_32dp32b32xESZ_NS10_INS11_ILi2ELi4ELi3EEES14_NSS_INS5_IJS15_NSA_ILi32EEEEEENS5_IJS1V_SB_EEEEEEENS4_39AutoVectorizingCopyWithAssumedAlignmentILi128EEENS4_14SM90_TMA_STOREES1Z_S21_S21_EEEvvEEEEvNT_6ParamsE,"",@"SHT_CUDA_INFO"
	.sectionflags	@""
	.align	4


	//----- nvinfo : EIATTR_CUDA_API_VERSION
	.align		4
        /*0000*/ 	.byte	0x04, 0x37
        /*0002*/ 	.short	(.L_31 - .L_30)
.L_30:
        /*0004*/ 	.word	0x00000082


	//----- nvinfo : EIATTR_KPARAM_INFO
	.align		4
.L_31:
        /*0008*/ 	.byte	0x04, 0x17
        /*000a*/ 	.short	(.L_33 - .L_32)
.L_32:
        /*000c*/ 	.word	0x00000000
        /*0010*/ 	.short	0x0000
        /*0012*/ 	.short	0x0000
        /*0014*/ 	.byte	0x00, 0xf0, 0x01, 0x20


	//----- nvinfo : EIATTR_AT_ENTRY_FRAGMENTS
	.align		4
.L_33:
        /*0018*/ 	.byte	0x04, 0x4f
        /*001a*/ 	.short	(.L_35 - .L_34)


	//   ....[0]....
.L_34:
        /*001c*/ 	.word	0x00000006


	//----- nvinfo : EIATTR_RESERVED_SMEM_USED
	.align		4
.L_35:
        /*0020*/ 	.byte	0x01, 0x41
	.zero		2


	//----- nvinfo : EIATTR_SPARSE_MMA_MASK
	.align		4
        /*0024*/ 	.byte	0x03, 0x50
        /*0026*/ 	.short	0x0000


	//----- nvinfo : EIATTR_TCGEN05_1CTA_USED
	.align		4
        /*0028*/ 	.byte	0x01, 0x51
	.zero		2


	//----- nvinfo : EIATTR_MAXREG_COUNT
	.align		4
        /*002c*/ 	.byte	0x03, 0x1b
        /*002e*/ 	.short	0x00ff


	//----- nvinfo : EIATTR_NUM_BARRIERS
	.align		4
        /*0030*/ 	.byte	0x02, 0x4c
        /*0032*/ 	.byte	0x07
	.zero		1


	//----- nvinfo : EIATTR_EXTERNS
	.align		4
        /*0034*/ 	.byte	0x04, 0x0f
        /*0036*/ 	.short	(.L_37 - .L_36)


	//   ....[0]....
	.align		4
.L_36:
        /*0038*/ 	.word	index@(__assertfail)


	//----- nvinfo : EIATTR_ANNOTATIONS
	.align		4
.L_37:
        /*003c*/ 	.byte	0x04, 0x55
        /*003e*/ 	.short	(.L_39 - .L_38)


	//   ....[0]....
.L_38:
        /*0040*/ 	.word	0x00000001
        /*0044*/ 	.byte	0xb0, 0x00, 0x00, 0x00, 0x01, 0x00, 0x00, 0x00, 0x50, 0x01, 0x00, 0x00, 0x01, 0x00, 0x00, 0x00
        /* <DEDUP_REMOVED lines=27> */
        /*0204*/ 	.byte	0x60, 0x98, 0x00, 0x00


	//----- nvinfo : EIATTR_MERCURY_ISA_VERSION
	.align		4
.L_39:
        /*0208*/ 	.byte	0x03, 0x5f
        /*020a*/ 	.short	0x0101


	//----- nvinfo : EIATTR_INT_WARP_WIDE_INSTR_OFFSETS
	.align		4
        /*020c*/ 	.byte	0x04, 0x31
        /*020e*/ 	.short	(.L_41 - .L_40)


	//   ....[0]....
.L_40:
        /*0210*/ 	.word	0x00003940


	//   ....[1]....
        /*0214*/ 	.word	0x00003970


	//   ....[2]....
        /*0218*/ 	.word	0x00003990


	//   ....[3]....
        /*021c*/ 	.word	0x000045d0


	//   ....[4]....
        /*0220*/ 	.word	0x00004680


	//   ....[5]....
        /*0224*/ 	.word	0x000046e0


	//   ....[6]....
        /*0228*/ 	.word	0x00004740


	//   ....[7]....
        /*022c*/ 	.word	0x000047c0


	//   ....[8]....
        /*0230*/ 	.word	0x00004820


	//----- nvinfo : EIATTR_COOP_GROUP_MASK_REGIDS
	.align		4
.L_41:
        /*0234*/ 	.byte	0x04, 0x29
        /*0236*/ 	.short	(.L_43 - .L_42)


	//   ....[0]....
.L_42:
        /*0238*/ 	.word	0xffffffff


	//   ....[1]....
        /*023c*/ 	.word	0xffffffff


	//   ....[2]....
        /*0240*/ 	.word	0xffffffff


	//   ....[3]....
        /*0244*/ 	.word	0xffffffff


	//   ....[4]....
        /*0248*/ 	.word	0xffffffff


	//   ....[5]....
        /*024c*/ 	.word	0xffffffff


	//   ....[6]....
        /*0250*/ 	.word	0xffffffff


	//   ....[7]....
        /*0254*/ 	.word	0xffffffff


	//   ....[8]....
        /*0258*/ 	.word	0xffffffff


	//   ....[9]....
        /*025c*/ 	.word	0xffffffff


	//   ....[10]....
        /*0260*/ 	.word	0xffffffff


	//   ....[11]....
        /*0264*/ 	.word	0xffffffff


	//   ....[12]....
        /*0268*/ 	.word	0xffffffff


	//----- nvinfo : EIATTR_COOP_GROUP_INSTR_OFFSETS
	.align		4
.L_43:
        /*026c*/ 	.byte	0x04, 0x28
        /*026e*/ 	.short	(.L_45 - .L_44)


	//   ....[0]....
.L_44:
        /*0270*/ 	.word	0x00000080


	//   ....[1]....
        /*0274*/ 	.word	0x00000540


	//   ....[2]....
        /*0278*/ 	.word	0x000006b0


	//   ....[3]....
        /*027c*/ 	.word	0x00000810


	//   ....[4]....
        /*0280*/ 	.word	0x00000910


	//   ....[5]....
        /*0284*/ 	.word	0x00000a80


	//   ....[6]....
        /*0288*/ 	.word	0x00000c00


	//   ....[7]....
        /*028c*/ 	.word	0x00001d60


	//   ....[8]....
        /*0290*/ 	.word	0x00002c30


	//   ....[9]....
        /*0294*/ 	.word	0x00002e40


	//   ....[10]....
        /*0298*/ 	.word	0x00002e70


	//   ....[11]....
        /*029c*/ 	.word	0x00003820


	//   ....[12]....
        /*02a0*/ 	.word	0x00003a50


	//----- nvinfo : EIATTR_VRC_CTA_INIT_COUNT
	.align		4
.L_45:
        /*02a4*/ 	.byte	0x02, 0x4a
        /*02a6*/ 	.byte	0x80
	.zero		1


	//----- nvinfo : EIATTR_SYSCALL_OFFSETS
	.align		4
        /*02a8*/ 	.byte	0x04, 0x46
        /*02aa*/ 	.short	(.L_47 - .L_46)


	//   ....[0]....
.L_46:
        /*02ac*/ 	.word	0x00005320


	//   ....[1]....
        /*02b0*/ 	.word	0x00005410


	//   ....[2]....
        /*02b4*/ 	.word	0x00006350


	//   ....[3]....
        /*02b8*/ 	.word	0x000064c0


	//   ....[4]....
        /*02bc*/ 	.word	0x00006630


	//   ....[5]....
        /*02c0*/ 	.word	0x000067a0


	//   ....[6]....
        /*02c4*/ 	.word	0x00006910


	//----- nvinfo : EIATTR_MBARRIER_INSTR_OFFSETS
	.align		4
.L_47:
        /*02c8*/ 	.byte	0x04, 0x39
        /*02ca*/ 	.short	(.L_49 - .L_48)


	//   ....[0]....
.L_48:
        /*02cc*/ 	.word	0x00000620
        /*02d0*/ 	.word	0x000000ff
        /*02d4*/ 	.word	0x00000000
        /*02d8*/ 	.short	0x0100
        /*02da*/ 	.byte	0x04
	.zero		1


	//   ....[1]....
        /*02dc*/ 	.word	0x00000630
        /*02e0*/ 	.word	0x000000ff
        /*02e4*/ 	.word	0x00000020
        /*02e8*/ 	.short	0x0100
        /*02ea*/ 	.byte	0x04
	.zero		1


	//   ....[2]....
        /*02ec*/ 	.word	0x00000640
        /*02f0*/ 	.word	0x000000ff
        /*02f4*/ 	.word	0x00000008
        /*02f8*/ 	.short	0x0100
        /*02fa*/ 	.byte	0x04
	.zero		1


	//   ....[3]....
        /*02fc*/ 	.word	0x00000650
        /*0300*/ 	.word	0x000000ff
        /*0304*/ 	.word	0x00000028
        /*0308*/ 	.short	0x0100
        /*030a*/ 	.byte	0x04
	.zero		1


	//   ....[4]....
        /*030c*/ 	.word	0x00000660
        /*0310*/ 	.word	0x000000ff
        /*0314*/ 	.word	0x00000010
        /*0318*/ 	.short	0x0100
        /*031a*/ 	.byte	0x04
	.zero		1


	//   ....[5]....
        /*031c*/ 	.word	0x00000670
        /*0320*/ 	.word	0x000000ff
        /*0324*/ 	.word	0x00000030
        /*0328*/ 	.short	0x0100
        /*032a*/ 	.byte	0x04
	.zero		1


	//   ....[6]....
        /*032c*/ 	.word	0x00000680
        /*0330*/ 	.word	0x000000ff
        /*0334*/ 	.word	0x00000018
        /*0338*/ 	.short	0x0100
        /*033a*/ 	.byte	0x04
	.zero		1


	//   ....[7]....
        /*033c*/ 	.word	0x00000690
        /*0340*/ 	.word	0x000000ff
        /*0344*/ 	.word	0x00000038
        /*0348*/ 	.short	0x0100
        /*034a*/ 	.byte	0x04
	.zero		1


	//   ....[8]....
        /*034c*/ 	.word	0x000007c0
        /*0350*/ 	.word	0x000000ff
        /*0354*/ 	.word	0x00000040
        /*0358*/ 	.short	0x0100
        /*035a*/ 	.byte	0x04
	.zero		1


	//   ....[9]....
        /*035c*/ 	.word	0x000007d0
        /*0360*/ 	.word	0x000000ff
        /*0364*/ 	.word	0x00000050
        /*0368*/ 	.short	0x0100
        /*036a*/ 	.byte	0x04
	.zero		1


	//   ....[10]....
        /*036c*/ 	.word	0x000007e0
        /*0370*/ 	.word	0x000000ff
        /*0374*/ 	.word	0x00000048
        /*0378*/ 	.short	0x0100
        /*037a*/ 	.byte	0x04
	.zero		1


	//   ....[11]....
        /*037c*/ 	.word	0x000007f0
        /*0380*/ 	.word	0x000000ff
        /*0384*/ 	.word	0x00000058
        /*0388*/ 	.short	0x0100
        /*038a*/ 	.byte	0x04
	.zero		1


	//   ....[12]....
        /*038c*/ 	.word	0x000008e0
        /*0390*/ 	.word	0x000000ff
        /*0394*/ 	.word	0x00000060
        /*0398*/ 	.short	0x0100
        /*039a*/ 	.byte	0x06
	.zero		1


	//   ....[13]....
        /*039c*/ 	.word	0x000008f0
        /*03a0*/ 	.word	0x000000ff
        /*03a4*/ 	.word	0x00000068
        /*03a8*/ 	.short	0x0100
        /*03aa*/ 	.byte	0x06
	.zero		1


	//   ....[14]....
        /*03ac*/ 	.word	0x00000a30
        /*03b0*/ 	.word	0x000000ff
        /*03b4*/ 	.word	0x00000070
        /*03b8*/ 	.short	0x0100
        /*03ba*/ 	.byte	0x06
	.zero		1


	//   ....[15]....
        /*03bc*/ 	.word	0x00000a40
        /*03c0*/ 	.word	0x000000ff
        /*03c4*/ 	.word	0x00000080
        /*03c8*/ 	.short	0x0100
        /*03ca*/ 	.byte	0x06
	.zero		1


	//   ....[16]....
        /*03cc*/ 	.word	0x00000a50
        /*03d0*/ 	.word	0x000000ff
        /*03d4*/ 	.word	0x00000078
        /*03d8*/ 	.short	0x0100
        /*03da*/ 	.byte	0x06
	.zero		1


	//   ....[17]....
        /*03dc*/ 	.word	0x00000a60
        /*03e0*/ 	.word	0x000000ff
        /*03e4*/ 	.word	0x00000088
        /*03e8*/ 	.short	0x0100
        /*03ea*/ 	.byte	0x06
	.zero		1


	//   ....[18]....
        /*03ec*/ 	.word	0x00000b90
        /*03f0*/ 	.word	0x000000ff
        /*03f4*/ 	.word	0x00000090
        /*03f8*/ 	.short	0x0100
        /*03fa*/ 	.byte	0x04
	.zero		1


	//   ....[19]....
        /*03fc*/ 	.word	0x00000ba0
        /*0400*/ 	.word	0x000000ff
        /*0404*/ 	.word	0x000000a8
        /*0408*/ 	.short	0x0100
        /*040a*/ 	.byte	0x04
	.zero		1


	//   ....[20]....
        /*040c*/ 	.word	0x00000bb0
        /*0410*/ 	.word	0x000000ff
        /*0414*/ 	.word	0x00000098
        /*0418*/ 	.short	0x0100
        /*041a*/ 	.byte	0x04
	.zero		1


	//   ....[21]....
        /*041c*/ 	.word	0x00000bc0
        /*0420*/ 	.word	0x000000ff
        /*0424*/ 	.word	0x000000b0
        /*0428*/ 	.short	0x0100
        /*042a*/ 	.byte	0x04
	.zero		1


	//   ....[22]....
        /*042c*/ 	.word	0x00000bd0
        /*0430*/ 	.word	0x000000ff
        /*0434*/ 	.word	0x000000a0
        /*0438*/ 	.short	0x0100
        /*043a*/ 	.byte	0x04
	.zero		1


	//   ....[23]....
        /*043c*/ 	.word	0x00000be0
        /*0440*/ 	.word	0x000000ff
        /*0444*/ 	.word	0x000000b8
        /*0448*/ 	.short	0x0100
        /*044a*/ 	.byte	0x04
	.zero		1


	//   ....[24]....
        /*044c*/ 	.word	0x00000cf0
        /*0450*/ 	.word	0x000000ff
        /*0454*/ 	.word	0x000000c0
        /*0458*/ 	.short	0x0100
        /*045a*/ 	.byte	0x04
	.zero		1


	//   ....[25]....
        /*045c*/ 	.word	0x00000d00
        /*0460*/ 	.word	0x000000ff
        /*0464*/ 	.word	0x000000d0
        /*0468*/ 	.short	0x0100
        /*046a*/ 	.byte	0x04
	.zero		1


	//   ....[26]....
        /*046c*/ 	.word	0x00000d10
        /*0470*/ 	.word	0x000000ff
        /*0474*/ 	.word	0x000000c8
        /*0478*/ 	.short	0x0100
        /*047a*/ 	.byte	0x04
	.zero		1


	//   ....[27]....
        /*047c*/ 	.word	0x00000d20
        /*0480*/ 	.word	0x000000ff
        /*0484*/ 	.word	0x000000d8
        /*0488*/ 	.short	0x0100
        /*048a*/ 	.byte	0x04
	.zero		1


	//   ....[28]....
        /*048c*/ 	.word	0x00001680
        /*0490*/ 	.word	0x00000002
        /*0494*/ 	.word	0x000000d0
        /*0498*/ 	.short	0x010a
        /*049a*/ 	.byte	0xff
	.zero		1


	//   ....[29]....
        /*049c*/ 	.word	0x000016a0
        /*04a0*/ 	.word	0x00000002
        /*04a4*/ 	.word	0x000000c0
        /*04a8*/ 	.short	0x0101
        /*04aa*/ 	.byte	0xff
	.zero		1


	//   ....[30]....
        /*04ac*/ 	.word	0x00001780
        /*04b0*/ 	.word	0x000000ff
        /*04b4*/ 	.word	0x00000020
        /*04b8*/ 	.short	0x010a
        /*04ba*/ 	.byte	0x05
	.zero		1


	//   ....[31]....
        /*04bc*/ 	.word	0x00001800
        /*04c0*/ 	.word	0x000000ff
        /*04c4*/ 	.word	0x00000020
        /*04c8*/ 	.short	0x010a
        /*04ca*/ 	.byte	0x21
	.zero		1


	//   ....[32]....
        /*04cc*/ 	.word	0x00001950
        /*04d0*/ 	.word	0x000000ff
        /*04d4*/ 	.word	0x00000020
        /*04d8*/ 	.short	0x010a
        /*04da*/ 	.byte	0x08
	.zero		1


	//   ....[33]....
        /*04dc*/ 	.word	0x00001a60
        /*04e0*/ 	.word	0x000000ff
        /*04e4*/ 	.word	0x00000068
        /*04e8*/ 	.short	0x0101
        /*04ea*/ 	.byte	0x04
	.zero		1


	//   ....[34]....
        /*04ec*/ 	.word	0x00001a80
        /*04f0*/ 	.word	0x000000ff
        /*04f4*/ 	.word	0x00000020
        /*04f8*/ 	.short	0x010a
        /*04fa*/ 	.byte	0x05
	.zero		1


	//   ....[35]....
        /*04fc*/ 	.word	0x00001b00
        /*0500*/ 	.word	0x000000ff
        /*0504*/ 	.word	0x00000020
        /*0508*/ 	.short	0x010a
        /*050a*/ 	.byte	0x11
	.zero		1


	//   ....[36]....
        /*050c*/ 	.word	0x00001c50
        /*0510*/ 	.word	0x000000ff
        /*0514*/ 	.word	0x00000020
        /*0518*/ 	.short	0x010a
        /*051a*/ 	.byte	0x07
	.zero		1


	//   ....[37]....
        /*051c*/ 	.word	0x00001d90
        /*0520*/ 	.word	0x00000003
        /*0524*/ 	.word	0x00000070
        /*0528*/ 	.short	0x010a
        /*052a*/ 	.byte	0xff
	.zero		1


	//   ....[38]....
        /*052c*/ 	.word	0x00001ee0
        /*0530*/ 	.word	0x00000002
        /*0534*/ 	.word	0x00000000
        /*0538*/ 	.short	0x0101
        /*053a*/ 	.byte	0xff
	.zero		1


	//   ....[39]....
        /*053c*/ 	.word	0x00002480
        /*0540*/ 	.word	0x000000ff
        /*0544*/ 	.word	0x00000000
        /*0548*/ 	.short	0x010a
        /*054a*/ 	.byte	0x04
	.zero		1


	//   ....[40]....
        /*054c*/ 	.word	0x00002510
        /*0550*/ 	.word	0x000000ff
        /*0554*/ 	.word	0x00000000
        /*0558*/ 	.short	0x010a
        /*055a*/ 	.byte	0x05
	.zero		1


	//   ....[41]....
        /*055c*/ 	.word	0x000025a0
        /*0560*/ 	.word	0x000000ff
        /*0564*/ 	.word	0x00000000
        /*0568*/ 	.short	0x010a
        /*056a*/ 	.byte	0x05
	.zero		1


	//   ....[42]....
        /*056c*/ 	.word	0x00002640
        /*0570*/ 	.word	0x00000000
        /*0574*/ 	.word	0x00000000
        /*0578*/ 	.short	0x010a
        /*057a*/ 	.byte	0xff
	.zero		1


	//   ....[43]....
        /*057c*/ 	.word	0x00002780
        /*0580*/ 	.word	0x00000000
        /*0584*/ 	.word	0x000000c0
        /*0588*/ 	.short	0x010a
        /*058a*/ 	.byte	0xff
	.zero		1


	//   ....[44]....
        /*058c*/ 	.word	0x000027f0
        /*0590*/ 	.word	0x00000000
        /*0594*/ 	.word	0x00000000
        /*0598*/ 	.short	0x0101
        /*059a*/ 	.byte	0xff
	.zero		1


	//   ....[45]....
        /*059c*/ 	.word	0x00002800
        /*05a0*/ 	.word	0x000000ff
        /*05a4*/ 	.word	0x00000080
        /*05a8*/ 	.short	0x010a
        /*05aa*/ 	.byte	0x04
	.zero		1


	//   ....[46]....
        /*05ac*/ 	.word	0x00002920
        /*05b0*/ 	.word	0x00000000
        /*05b4*/ 	.word	0x00000070
        /*05b8*/ 	.short	0x010a
        /*05ba*/ 	.byte	0xff
	.zero		1


	//   ....[47]....
        /*05bc*/ 	.word	0x00002a10
        /*05c0*/ 	.word	0x00000000
        /*05c4*/ 	.word	0x00000000
        /*05c8*/ 	.short	0x0101
        /*05ca*/ 	.byte	0xff
	.zero		1


	//   ....[48]....
        /*05cc*/ 	.word	0x00002ac0
        /*05d0*/ 	.word	0x000000ff
        /*05d4*/ 	.word	0x00000080
        /*05d8*/ 	.short	0x0106
        /*05da*/ 	.byte	0x04
	.zero		1


	//   ....[49]....
        /*05dc*/ 	.word	0x00002ae0
        /*05e0*/ 	.word	0x000000ff
        /*05e4*/ 	.word	0x00000080
        /*05e8*/ 	.short	0x010a
        /*05ea*/ 	.byte	0x04
	.zero		1


	//   ....[50]....
        /*05ec*/ 	.word	0x00002b70
        /*05f0*/ 	.word	0x000000ff
        /*05f4*/ 	.word	0x00000080
        /*05f8*/ 	.short	0x0106
        /*05fa*/ 	.byte	0x06
	.zero		1


	//   ....[51]....
        /*05fc*/ 	.word	0x00002bb0
        /*0600*/ 	.word	0x00000000
        /*0604*/ 	.word	0x00000080
        /*0608*/ 	.short	0x010a
        /*060a*/ 	.byte	0xff
	.zero		1


	//   ....[52]....
        /*060c*/ 	.word	0x00003100
        /*0610*/ 	.word	0x00000003
        /*0614*/ 	.word	0x00000070
        /*0618*/ 	.short	0x010a
        /*061a*/ 	.byte	0xff
	.zero		1


	//   ....[53]....
        /*061c*/ 	.word	0x00003210
        /*0620*/ 	.word	0x00000005
        /*0624*/ 	.word	0x00000000
        /*0628*/ 	.short	0x0101
        /*062a*/ 	.byte	0xff
	.zero		1


	//   ....[54]....
        /*062c*/ 	.word	0x00003220
        /*0630*/ 	.word	0x000000ff
        /*0634*/ 	.word	0x00000000
        /*0638*/ 	.short	0x010a
        /*063a*/ 	.byte	0x05
	.zero		1


	//   ....[55]....
        /*063c*/ 	.word	0x00003230
        /*0640*/ 	.word	0x000000ff
        /*0644*/ 	.word	0x000000a8
        /*0648*/ 	.short	0x010a
        /*064a*/ 	.byte	0x1d
	.zero		1


	//   ....[56]....
        /*064c*/ 	.word	0x00003300
        /*0650*/ 	.word	0x000000ff
        /*0654*/ 	.word	0x00000000
        /*0658*/ 	.short	0x010a
        /*065a*/ 	.byte	0x07
	.zero		1


	//   ....[57]....
        /*065c*/ 	.word	0x00003440
        /*0660*/ 	.word	0x000000ff
        /*0664*/ 	.word	0x00000000
        /*0668*/ 	.short	0x010a
        /*066a*/ 	.byte	0x06
	.zero		1


	//   ....[58]....
        /*066c*/ 	.word	0x000036e0
        /*0670*/ 	.word	0x000000ff
        /*0674*/ 	.word	0x00000000
        /*0678*/ 	.short	0x010a
        /*067a*/ 	.byte	0x04
	.zero		1


	//   ....[59]....
        /*067c*/ 	.word	0x00003770
        /*0680*/ 	.word	0x000000ff
        /*0684*/ 	.word	0x00000000
        /*0688*/ 	.short	0x010a
        /*068a*/ 	.byte	0x05
	.zero		1


	//   ....[60]....
        /*068c*/ 	.word	0x00003800
        /*0690*/ 	.word	0x000000ff
        /*0694*/ 	.word	0x00000000
        /*0698*/ 	.short	0x010a
        /*069a*/ 	.byte	0x04
	.zero		1


	//   ....[61]....
        /*069c*/ 	.word	0x00003cd0
        /*06a0*/ 	.word	0x00000002
        /*06a4*/ 	.word	0x00000070
        /*06a8*/ 	.short	0x010a
        /*06aa*/ 	.byte	0xff
	.zero		1


	//   ....[62]....
        /*06ac*/ 	.word	0x00003e40
        /*06b0*/ 	.word	0x00000000
        /*06b4*/ 	.word	0x00000000
        /*06b8*/ 	.short	0x0101
        /*06ba*/ 	.byte	0xff
	.zero		1


	//   ....[63]....
        /*06bc*/ 	.word	0x000042f0
        /*06c0*/ 	.word	0x000000ff
        /*06c4*/ 	.word	0x00000068
        /*06c8*/ 	.short	0x010a
        /*06ca*/ 	.byte	0x06
	.zero		1


	//   ....[64]....
        /*06cc*/ 	.word	0x00004500
        /*06d0*/ 	.word	0x000000ff
        /*06d4*/ 	.word	0x00000050
        /*06d8*/ 	.short	0x010a
        /*06da*/ 	.byte	0x05
	.zero		1


	//   ....[65]....
        /*06dc*/ 	.word	0x00004860
        /*06e0*/ 	.word	0x000000ff
        /*06e4*/ 	.word	0x00000040
        /*06e8*/ 	.short	0x010b
        /*06ea*/ 	.byte	0x05
	.zero		1


	//   ....[66]....
        /*06ec*/ 	.word	0x00004870
        /*06f0*/ 	.word	0x000000ff
        /*06f4*/ 	.word	0x00000000
        /*06f8*/ 	.short	0x0101
        /*06fa*/ 	.byte	0x04
	.zero		1


	//   ....[67]....
        /*06fc*/ 	.word	0x000048c0
        /*0700*/ 	.word	0x000000ff
        /*0704*/ 	.word	0x00000000
        /*0708*/ 	.short	0x010a
        /*070a*/ 	.byte	0x04
	.zero		1


	//   ....[68]....
        /*070c*/ 	.word	0x00004960
        /*0710*/ 	.word	0x00000000
        /*0714*/ 	.word	0x00000000
        /*0718*/ 	.short	0x010a
        /*071a*/ 	.byte	0xff
	.zero		1


	//   ....[69]....
        /*071c*/ 	.word	0x00004b80
        /*0720*/ 	.word	0x000000ff
        /*0724*/ 	.word	0x00000070
        /*0728*/ 	.short	0x010a
        /*072a*/ 	.byte	0x04
	.zero		1


	//   ....[70]....
        /*072c*/ 	.word	0x00004c50
        /*0730*/ 	.word	0x000000ff
        /*0734*/ 	.word	0x00000000
        /*0738*/ 	.short	0x0101
        /*073a*/ 	.byte	0x04
	.zero		1


	//   ....[71]....
        /*073c*/ 	.word	0x00005a60
        /*0740*/ 	.word	0x00000009
        /*0744*/ 	.word	0x00000040
        /*0748*/ 	.short	0x010a
        /*074a*/ 	.byte	0xff
	.zero		1


	//   ....[72]....
        /*074c*/ 	.word	0x00005bb0
        /*0750*/ 	.word	0x00000007
        /*0754*/ 	.word	0x00000090
        /*0758*/ 	.short	0x010a
        /*075a*/ 	.byte	0xff
	.zero		1


	//   ....[73]....
        /*075c*/ 	.word	0x00005cf0
        /*0760*/ 	.word	0x00000009
        /*0764*/ 	.word	0x00000040
        /*0768*/ 	.short	0x010a
        /*076a*/ 	.byte	0xff
	.zero		1


	//   ....[74]....
        /*076c*/ 	.word	0x00006230
        /*0770*/ 	.word	0x00000007
        /*0774*/ 	.word	0x00000090
        /*0778*/ 	.short	0x010a
        /*077a*/ 	.byte	0xff
	.zero		1


	//   ....[75]....
        /*077c*/ 	.word	0x00007480
        /*0780*/ 	.word	0x000000ff
        /*0784*/ 	.word	0x00000000
        /*0788*/ 	.short	0x0101
        /*078a*/ 	.byte	0x07
	.zero		1


	//   ....[76]....
        /*078c*/ 	.word	0x00009690
        /*0790*/ 	.word	0x00000000
        /*0794*/ 	.word	0x00000000
        /*0798*/ 	.short	0x0101
        /*079a*/ 	.byte	0xff
	.zero		1


	//   ....[77]....
        /*079c*/ 	.word	0x00009940
        /*07a0*/ 	.word	0x00000002
        /*07a4*/ 	.word	0x000000d0
        /*07a8*/ 	.short	0x010a
        /*07aa*/ 	.byte	0xff
	.zero		1


	//   ....[78]....
        /*07ac*/ 	.word	0x000099a0
        /*07b0*/ 	.word	0x00000004
        /*07b4*/ 	.word	0x00000020
        /*07b8*/ 	.short	0x010a
        /*07ba*/ 	.byte	0xff
	.zero		1


	//   ....[79]....
        /*07bc*/ 	.word	0x00009a00
        /*07c0*/ 	.word	0x00000004
        /*07c4*/ 	.word	0x00000020
        /*07c8*/ 	.short	0x010a
        /*07ca*/ 	.byte	0xff
	.zero		1


	//   ....[80]....
        /*07cc*/ 	.word	0x00009a50
        /*07d0*/ 	.word	0x00000003
        /*07d4*/ 	.word	0x00000070
        /*07d8*/ 	.short	0x010a
        /*07da*/ 	.byte	0xff
	.zero		1


	//   ....[81]....
        /*07dc*/ 	.word	0x00009ab0
        /*07e0*/ 	.word	0x00000003
        /*07e4*/ 	.word	0x00000000
        /*07e8*/ 	.short	0x010a
        /*07ea*/ 	.byte	0xff
	.zero		1


	//   ....[82]....
        /*07ec*/ 	.word	0x00009b10
        /*07f0*/ 	.word	0x00000003
        /*07f4*/ 	.word	0x00000000
        /*07f8*/ 	.short	0x010a
        /*07fa*/ 	.byte	0xff
	.zero		1


	//   ....[83]....
        /*07fc*/ 	.word	0x00009b70
        /*0800*/ 	.word	0x00000003
        /*0804*/ 	.word	0x00000000
        /*0808*/ 	.short	0x010a
        /*080a*/ 	.byte	0xff
	.zero		1


	//   ....[84]....
        /*080c*/ 	.word	0x00009bc0
        /*0810*/ 	.word	0x00000000
        /*0814*/ 	.word	0x000000c0
        /*0818*/ 	.short	0x010a
        /*081a*/ 	.byte	0xff
	.zero		1


	//   ....[85]....
        /*081c*/ 	.word	0x00009c20
        /*0820*/ 	.word	0x00000003
        /*0824*/ 	.word	0x00000080
        /*0828*/ 	.short	0x010a
        /*082a*/ 	.byte	0xff
	.zero		1


	//   ....[86]....
        /*082c*/ 	.word	0x00009c70
        /*0830*/ 	.word	0x00000000
        /*0834*/ 	.word	0x00000070
        /*0838*/ 	.short	0x010a
        /*083a*/ 	.byte	0xff
	.zero		1


	//   ....[87]....
        /*083c*/ 	.word	0x00009cd0
        /*0840*/ 	.word	0x00000002
        /*0844*/ 	.word	0x00000080
        /*0848*/ 	.short	0x010a
        /*084a*/ 	.byte	0xff
	.zero		1


	//   ....[88]....
        /*084c*/ 	.word	0x00009d20
        /*0850*/ 	.word	0x00000003
        /*0854*/ 	.word	0x00000070
        /*0858*/ 	.short	0x010a
        /*085a*/ 	.byte	0xff
	.zero		1


	//   ....[89]....
        /*085c*/ 	.word	0x00009d80
        /*0860*/ 	.word	0x00000004
        /*0864*/ 	.word	0x000000a8
        /*0868*/ 	.short	0x010a
        /*086a*/ 	.byte	0xff
	.zero		1


	//   ....[90]....
        /*086c*/ 	.word	0x00009de0
        /*0870*/ 	.word	0x00000003
        /*0874*/ 	.word	0x00000000
        /*0878*/ 	.short	0x010a
        /*087a*/ 	.byte	0xff
	.zero		1


	//   ....[91]....
        /*087c*/ 	.word	0x00009e40
        /*0880*/ 	.word	0x00000002
        /*0884*/ 	.word	0x00000000
        /*0888*/ 	.short	0x010a
        /*088a*/ 	.byte	0xff
	.zero		1


	//   ....[92]....
        /*088c*/ 	.word	0x00009ea0
        /*0890*/ 	.word	0x00000002
        /*0894*/ 	.word	0x00000000
        /*0898*/ 	.short	0x010a
        /*089a*/ 	.byte	0xff
	.zero		1


	//   ....[93]....
        /*089c*/ 	.word	0x00009f00
        /*08a0*/ 	.word	0x00000002
        /*08a4*/ 	.word	0x00000000
        /*08a8*/ 	.short	0x010a
        /*08aa*/ 	.byte	0xff
	.zero		1


	//   ....[94]....
        /*08ac*/ 	.word	0x00009f50
        /*08b0*/ 	.word	0x00000002
        /*08b4*/ 	.word	0x00000070
        /*08b8*/ 	.short	0x010a
        /*08ba*/ 	.byte	0xff
	.zero		1


	//   ....[95]....
        /*08bc*/ 	.word	0x00009fb0
        /*08c0*/ 	.word	0x00000002
        /*08c4*/ 	.word	0x00000068
        /*08c8*/ 	.short	0x010a
        /*08ca*/ 	.byte	0xff
	.zero		1


	//   ....[96]....
        /*08cc*/ 	.word	0x0000a010
        /*08d0*/ 	.word	0x00000003
        /*08d4*/ 	.word	0x00000050
        /*08d8*/ 	.short	0x010a
        /*08da*/ 	.byte	0xff
	.zero		1


	//   ....[97]....
        /*08dc*/ 	.word	0x0000a070
        /*08e0*/ 	.word	0x00000002
        /*08e4*/ 	.word	0x00000000
        /*08e8*/ 	.short	0x010a
        /*08ea*/ 	.byte	0xff
	.zero		1


	//   ....[98]....
        /*08ec*/ 	.word	0x0000a0d0
        /*08f0*/ 	.word	0x00000002
        /*08f4*/ 	.word	0x00000070
        /*08f8*/ 	.short	0x010a
        /*08fa*/ 	.byte	0xff
	.zero		1


	//   ....[99]....
        /*08fc*/ 	.word	0x0000a120
        /*0900*/ 	.word	0x00000009
        /*0904*/ 	.word	0x00000040
        /*0908*/ 	.short	0x010a
        /*090a*/ 	.byte	0xff
	.zero		1


	//   ....[100]....
        /*090c*/ 	.word	0x0000a170
        /*0910*/ 	.word	0x00000007
        /*0914*/ 	.word	0x00000090
        /*0918*/ 	.short	0x010a
        /*091a*/ 	.byte	0xff
	.zero		1


	//----- nvinfo : EIATTR_NUM_MBARRIERS
	.align		4
.L_49:
        /*091c*/ 	.byte	0x03, 0x38
        /*091e*/ 	.short	0x001c


	//----- nvinfo : EIATTR_EXIT_INSTR_OFFSETS
	.align		4
        /*0920*/ 	.byte	0x04, 0x1c
        /*0922*/ 	.short	(.L_51 - .L_50)


	//   ....[0]....
.L_50:
        /*0924*/ 	.word	0x00002670


	//   ....[1]....
        /*0928*/ 	.word	0x00002b80


	//   ....[2]....
        /*092c*/ 	.word	0x00002be0


	//   ....[3]....
        /*0930*/ 	.word	0x00003a60


	//   ....[4]....
        /*0934*/ 	.word	0x00004990


	//   ....[5]....
        /*0938*/ 	.word	0x000049d0


	//   ....[6]....
        /*093c*/ 	.word	0x00009840


	//   ....[7]....
        /*0940*/ 	.word	0x000098d0


	//   ....[8]....
        /*0944*/ 	.word	0x00009900


	//   ....[9]....
        /*0948*/ 	.word	0x00009930


	//----- nvinfo : EIATTR_MAX_THREADS
	.align		4
.L_51:
        /*094c*/ 	.byte	0x04, 0x05
        /*094e*/ 	.short	(.L_53 - .L_52)
.L_52:
        /*0950*/ 	.word	0x00000100
        /*0954*/ 	.word	0x00000001
        /*0958*/ 	.word	0x00000001


	//----- nvinfo : EIATTR_CRS_STACK_SIZE
	.align		4
.L_53:
        /*095c*/ 	.byte	0x04, 0x1e
        /*095e*/ 	.short	(.L_55 - .L_54)
.L_54:
        /*0960*/ 	.word	0x00000000


	//----- nvinfo : EIATTR_CBANK_PARAM_SIZE
	.align		4
.L_55:
        /*0964*/ 	.byte	0x03, 0x19
        /*0966*/ 	.short	0x0800


	//----- nvinfo : EIATTR_PARAM_CBANK
	.align		4
        /*0968*/ 	.byte	0x04, 0x0a
        /*096a*/ 	.short	(.L_57 - .L_56)
	.align		4
.L_56:
        /*096c*/ 	.word	index@(.nv.constant0._ZN7cutlass13device_kernelINS_4gemm6kernel13GemmUniversalIN4cute5tupleIJiiiiEEENS1_10collective13CollectiveMmaINS1_35MainloopSm100TmaUmmaWarpSpecializedILi4ELi2ELi3ENS5_IJNS4_1CILi1EEESB_SB_EEEEENS5_IJNSA_ILi128EEENSA_ILi160EEENSA_ILi64EEEEEENS_10bfloat16_tENS5_IJlSB_lEEESI_SJ_NS4_8TiledMMAINS4_8MMA_AtomIJNS4_20SM100_MMA_F16BF16_SSISI_SI_fLi128ELi160ELNS4_4UMMA5MajorE0ELSO_0ELNSN_7ScaleInE0ELSP_0EEEEEENS4_6LayoutISC_NS5_IJNSA_ILi0EEEST_ST_EEEEENS5_IJNS4_10UnderscoreESW_SW_EEEEENS4_13SM90_TMA_LOADENS4_14ComposedLayoutINS4_7SwizzleILi3ELi4ELi3EEENS4_18smem_ptr_flag_bitsILi16EEENSS_INS5_IJNSA_ILi8EEESG_EEENS5_IJSG_SB_EEEEEEEvNS4_8identityESZ_S19_vS1A_EENS_8epilogue10collective18CollectiveEpilogueINS1C_23Sm100TmaWarpSpecializedILi2ELi1ELi160ELb1ELb0EEEJSH_NS5_IJNSS_ISE_SB_EENSS_ISF_SB_EEEEESI_SJ_SI_SJ_NS1C_6fusion15FusionCallbacksIS1G_NS1K_17LinearCombinationISI_fSI_fLNS_15FloatRoundStyleE2EEESH_S1J_JEEENS4_5SM1004TMEM4LOAD26SM100_TMEM_LOAD_32dp32b32xESZ_NS10_INS11_ILi2ELi4ELi3EEES14_NSS_INS5_IJS15_NSA_ILi32EEEEEENS5_IJS1V_SB_EEEEEEENS4_39AutoVectorizingCopyWithAssumedAlignmentILi128EEENS4_14SM90_TMA_STOREES1Z_S21_S21_EEEvvEEEEvNT_6ParamsE)
        /*0970*/ 	.short	0x0380
        /*0972*/ 	.short	0x0800


	//----- nvinfo : EIATTR_SW_WAR
	.align		4
.L_57:
        /*0974*/ 	.byte	0x04, 0x36
        /*0976*/ 	.short	(.L_59 - .L_58)
.L_58:
        /*0978*/ 	.word	0x00000008
.L_59:


//--------------------- .nv.callgraph             --------------------------
	.section	.nv.callgraph,"",@"SHT_CUDA_CALLGRAPH"
	.align	4
	.sectionentsize	8
	.align		4
        /*0000*/ 	.word	0x00000000
	.align		4
        /*0004*/ 	.word	0xffffffff
	.align		4
        /*0008*/ 	.word	index@(_ZN7cutlass13device_kernelINS_4gemm6kernel13GemmUniversalIN4cute5tupleIJiiiiEEENS1_10collective13CollectiveMmaINS1_35MainloopSm100TmaUmmaWarpSpecializedILi4ELi2ELi3ENS5_IJNS4_1CILi1EEESB_SB_EEEEENS5_IJNSA_ILi128EEENSA_ILi160EEENSA_ILi64EEEEEENS_10bfloat16_tENS5_IJlSB_lEEESI_SJ_NS4_8TiledMMAINS4_8MMA_AtomIJNS4_20SM100_MMA_F16BF16_SSISI_SI_fLi128ELi160ELNS4_4UMMA5MajorE0ELSO_0ELNSN_7ScaleInE0ELSP_0EEEEEENS4_6LayoutISC_NS5_IJNSA_ILi0EEEST_ST_EEEEENS5_IJNS4_10UnderscoreESW_SW_EEEEENS4_13SM90_TMA_LOADENS4_14ComposedLayoutINS4_7SwizzleILi3ELi4ELi3EEENS4_18smem_ptr_flag_bitsILi16EEENSS_INS5_IJNSA_ILi8EEESG_EEENS5_IJSG_SB_EEEEEEEvNS4_8identityESZ_S19_vS1A_EENS_8epilogue10collective18CollectiveEpilogueINS1C_23Sm100TmaWarpSpecializedILi2ELi1ELi160ELb1ELb0EEEJSH_NS5_IJNSS_ISE_SB_EENSS_ISF_SB_EEEEESI_SJ_SI_SJ_NS1C_6fusion15FusionCallbacksIS1G_NS1K_17LinearCombinationISI_fSI_fLNS_15FloatRoundStyleE2EEESH_S1J_JEEENS4_5SM1004TMEM4LOAD26SM100_TMEM_LOAD_32dp32b32xESZ_NS10_INS11_ILi2ELi4ELi3EEES14_NSS_INS5_IJS15_NSA_ILi32EEEEEENS5_IJS1V_SB_EEEEEEENS4_39AutoVectorizingCopyWithAssumedAlignmentILi128EEENS4_14SM90_TMA_STOREES1Z_S21_S21_EEEvvEEEEvNT_6ParamsE)
	.align		4
        /*000c*/ 	.word	index@(__assertfail)
	.align		4
        /*0010*/ 	.word	0x00000000
	.align		4
        /*0014*/ 	.word	0xfffffffe
	.align		4
        /*0018*/ 	.word	0x00000000
	.align		4
        /*001c*/ 	.word	0xfffffffd
	.align		4
        /*0020*/ 	.word	0x00000000
	.align		4
        /*0024*/ 	.word	0xfffffffc


//--------------------- .nv.constant4             --------------------------
	.section	.nv.constant4,"a",@progbits
	.align	8
	.align		8
.nv.constant4:
        /*0000*/ 	.dword	__assertfail
	.align		8
        /*0008*/ 	.dword	__unnamed_1
	.align		8
        /*0010*/ 	.dword	__unnamed_2
	.align		8
        /*0018*/ 	.dword	_ZN40_INTERNAL_148e77d4_4_k_cu_a3cb6444_172144cuda3std3__45__cpo5beginE
	.align		8
        /*0020*/ 	.dword	_ZN40_INTERNAL_148e77d4_4_k_cu_a3cb6444_172144cuda3std3__45__cpo3endE
	.align		8
        /*0028*/ 	.dword	_ZN40_INTERNAL_148e77d4_4_k_cu_a3cb6444_172144cuda3std3__45__cpo6cbeginE
	.align		8
        /*0030*/ 	.dword	_ZN40_INTERNAL_148e77d4_4_k_cu_a3cb6444_172144cuda3std3__45__cpo4cendE
	.align		8
        /*0038*/ 	.dword	_ZN40_INTERNAL_148e77d4_4_k_cu_a3cb6444_172144cuda3std3__442_GLOBAL__N__148e77d4_4_k_cu_a3cb6444_172146ignoreE
	.align		8
        /*0040*/ 	.dword	_ZN40_INTERNAL_148e77d4_4_k_cu_a3cb6444_172144cuda3std3__419piecewise_constructE
	.align		8
        /*0048*/ 	.dword	_ZN40_INTERNAL_148e77d4_4_k_cu_a3cb6444_172144cuda3std3__48in_placeE
	.align		8
        /*0050*/ 	.dword	_ZN40_INTERNAL_148e77d4_4_k_cu_a3cb6444_172144cuda3std6ranges3__45__cpo4swapE
	.align		8
        /*0058*/ 	.dword	_ZN40_INTERNAL_148e77d4_4_k_cu_a3cb6444_172144cuda3std6ranges3__45__cpo9iter_moveE
	.align		8
        /*0060*/ 	.dword	_ZN40_INTERNAL_148e77d4_4_k_cu_a3cb6444_172144cute7productE
	.align		8
        /*0068*/ 	.dword	_ZN40_INTERNAL_148e77d4_4_k_cu_a3cb6444_172144cute1_E
	.align		8
        /*0070*/ 	.dword	$str$25
	.align		8
        /*0078*/ 	.dword	$str$26
	.align		8
        /*0080*/ 	.dword	$str$27
	.align		8
        /*0088*/ 	.dword	$str$28


//--------------------- .text._ZN7cutlass13device_kernelINS_4gemm6kernel13GemmUniversalIN4cute5tupleIJiiiiEEENS1_10collective13CollectiveMmaINS1_35MainloopSm100TmaUmmaWarpSpecializedILi4ELi2ELi3ENS5_IJNS4_1CILi1EEESB_SB_EEEEENS5_IJNSA_ILi128EEENSA_ILi160EEENSA_ILi64EEEEEENS_10bfloat16_tENS5_IJlSB_lEEESI_SJ_NS4_8TiledMMAINS4_8MMA_AtomIJNS4_20SM100_MMA_F16BF16_SSISI_SI_fLi128ELi160ELNS4_4UMMA5MajorE0ELSO_0ELNSN_7ScaleInE0ELSP_0EEEEEENS4_6LayoutISC_NS5_IJNSA_ILi0EEEST_ST_EEEEENS5_IJNS4_10UnderscoreESW_SW_EEEEENS4_13SM90_TMA_LOADENS4_14ComposedLayoutINS4_7SwizzleILi3ELi4ELi3EEENS4_18smem_ptr_flag_bitsILi16EEENSS_INS5_IJNSA_ILi8EEESG_EEENS5_IJSG_SB_EEEEEEEvNS4_8identityESZ_S19_vS1A_EENS_8epilogue10collective18CollectiveEpilogueINS1C_23Sm100TmaWarpSpecializedILi2ELi1ELi160ELb1ELb0EEEJSH_NS5_IJNSS_ISE_SB_EENSS_ISF_SB_EEEEESI_SJ_SI_SJ_NS1C_6fusion15FusionCallbacksIS1G_NS1K_17LinearCombinationISI_fSI_fLNS_15FloatRoundStyleE2EEESH_S1J_JEEENS4_5SM1004TMEM4LOAD26SM100_TMEM_LOAD_32dp32b32xESZ_NS10_INS11_ILi2ELi4ELi3EEES14_NSS_INS5_IJS15_NSA_ILi32EEEEEENS5_IJS1V_SB_EEEEEEENS4_39AutoVectorizingCopyWithAssumedAlignmentILi128EEENS4_14SM90_TMA_STOREES1Z_S21_S21_EEEvvEEEEvNT_6ParamsE --------------------------
	.section	.text._ZN7cutlass13device_kernelINS_4gemm6kernel13GemmUniversalIN4cute5tupleIJiiiiEEENS1_10collective13CollectiveMmaINS1_35MainloopSm100TmaUmmaWarpSpecializedILi4ELi2ELi3ENS5_IJNS4_1CILi1EEESB_SB_EEEEENS5_IJNSA_ILi128EEENSA_ILi160EEENSA_ILi64EEEEEENS_10bfloat16_tENS5_IJlSB_lEEESI_SJ_NS4_8TiledMMAINS4_8MMA_AtomIJNS4_20SM100_MMA_F16BF16_SSISI_SI_fLi128ELi160ELNS4_4UMMA5MajorE0ELSO_0ELNSN_7ScaleInE0ELSP_0EEEEEENS4_6LayoutISC_NS5_IJNSA_ILi0EEEST_ST_EEEEENS5_IJNS4_10UnderscoreESW_SW_EEEEENS4_13SM90_TMA_LOADENS4_14ComposedLayoutINS4_7SwizzleILi3ELi4ELi3EEENS4_18smem_ptr_flag_bitsILi16EEENSS_INS5_IJNSA_ILi8EEESG_EEENS5_IJSG_SB_EEEEEEEvNS4_8identityESZ_S19_vS1A_EENS_8epilogue10collective18CollectiveEpilogueINS1C_23Sm100TmaWarpSpecializedILi2ELi1ELi160ELb1ELb0EEEJSH_NS5_IJNSS_ISE_SB_EENSS_ISF_SB_EEEEESI_SJ_SI_SJ_NS1C_6fusion15FusionCallbacksIS1G_NS1K_17LinearCombinationISI_fSI_fLNS_15FloatRoundStyleE2EEESH_S1J_JEEENS4_5SM1004TMEM4LOAD26SM100_TMEM_LOAD_32dp32b32xESZ_NS10_INS11_ILi2ELi4ELi3EEES14_NSS_INS5_IJS15_NSA_ILi32EEEEEENS5_IJS1V_SB_EEEEEEENS4_39AutoVectorizingCopyWithAssumedAlignmentILi128EEENS4_14SM90_TMA_STOREES1Z_S21_S21_EEEvvEEEEvNT_6ParamsE,"ax",@progbits
	.align	128
.text._ZN7cutlass13device_kernelINS_4gemm6kernel13GemmUniversalIN4cute5tupleIJiiiiEEENS1_10collective13CollectiveMmaINS1_35MainloopSm100TmaUmmaWarpSpecializedILi4ELi2ELi3ENS5_IJNS4_1CILi1EEESB_SB_EEEEENS5_IJNSA_ILi128EEENSA_ILi160EEENSA_ILi64EEEEEENS_10bfloat16_tENS5_IJlSB_lEEESI_SJ_NS4_8TiledMMAINS4_8MMA_AtomIJNS4_20SM100_MMA_F16BF16_SSISI_SI_fLi128ELi160ELNS4_4UMMA5MajorE0ELSO_0ELNSN_7ScaleInE0ELSP_0EEEEEENS4_6LayoutISC_NS5_IJNSA_ILi0EEEST_ST_EEEEENS5_IJNS4_10UnderscoreESW_SW_EEEEENS4_13SM90_TMA_LOADENS4_14ComposedLayoutINS4_7SwizzleILi3ELi4ELi3EEENS4_18smem_ptr_flag_bitsILi16EEENSS_INS5_IJNSA_ILi8EEESG_EEENS5_IJSG_SB_EEEEEEEvNS4_8identityESZ_S19_vS1A_EENS_8epilogue10collective18CollectiveEpilogueINS1C_23Sm100TmaWarpSpecializedILi2ELi1ELi160ELb1ELb0EEEJSH_NS5_IJNSS_ISE_SB_EENSS_ISF_SB_EEEEESI_SJ_SI_SJ_NS1C_6fusion15FusionCallbacksIS1G_NS1K_17LinearCombinationISI_fSI_fLNS_15FloatRoundStyleE2EEESH_S1J_JEEENS4_5SM1004TMEM4LOAD26SM100_TMEM_LOAD_32dp32b32xESZ_NS10_INS11_ILi2ELi4ELi3EEES14_NSS_INS5_IJS15_NSA_ILi32EEEEEENS5_IJS1V_SB_EEEEEEENS4_39AutoVectorizingCopyWithAssumedAlignmentILi128EEENS4_14SM90_TMA_STOREES1Z_S21_S21_EEEvvEEEEvNT_6ParamsE:
        .type           _ZN7cutlass13device_kernelINS_4gemm6kernel13GemmUniversalIN4cute5tupleIJiiiiEEENS1_10collective13CollectiveMmaINS1_35MainloopSm100TmaUmmaWarpSpecializedILi4ELi2ELi3ENS5_IJNS4_1CILi1EEESB_SB_EEEEENS5_IJNSA_ILi128EEENSA_ILi160EEENSA_ILi64EEEEEENS_10bfloat16_tENS5_IJlSB_lEEESI_SJ_NS4_8TiledMMAINS4_8MMA_AtomIJNS4_20SM100_MMA_F16BF16_SSISI_SI_fLi128ELi160ELNS4_4UMMA5MajorE0ELSO_0ELNSN_7ScaleInE0ELSP_0EEEEEENS4_6LayoutISC_NS5_IJNSA_ILi0EEEST_ST_EEEEENS5_IJNS4_10UnderscoreESW_SW_EEEEENS4_13SM90_TMA_LOADENS4_14ComposedLayoutINS4_7SwizzleILi3ELi4ELi3EEENS4_18smem_ptr_flag_bitsILi16EEENSS_INS5_IJNSA_ILi8EEESG_EEENS5_IJSG_SB_EEEEEEEvNS4_8identityESZ_S19_vS1A_EENS_8epilogue10collective18CollectiveEpilogueINS1C_23Sm100TmaWarpSpecializedILi2ELi1ELi160ELb1ELb0EEEJSH_NS5_IJNSS_ISE_SB_EENSS_ISF_SB_EEEEESI_SJ_SI_SJ_NS1C_6fusion15FusionCallbacksIS1G_NS1K_17LinearCombinationISI_fSI_fLNS_15FloatRoundStyleE2EEESH_S1J_JEEENS4_5SM1004TMEM4LOAD26SM100_TMEM_LOAD_32dp32b32xESZ_NS10_INS11_ILi2ELi4ELi3EEES14_NSS_INS5_IJS15_NSA_ILi32EEEEEENS5_IJS1V_SB_EEEEEEENS4_39AutoVectorizingCopyWithAssumedAlignmentILi128EEENS4_14SM90_TMA_STOREES1Z_S21_S21_EEEvvEEEEvNT_6ParamsE,@function
        .size           _ZN7cutlass13device_kernelINS_4gemm6kernel13GemmUniversalIN4cute5tupleIJiiiiEEENS1_10collective13CollectiveMmaINS1_35MainloopSm100TmaUmmaWarpSpecializedILi4ELi2ELi3ENS5_IJNS4_1CILi1EEESB_SB_EEEEENS5_IJNSA_ILi128EEENSA_ILi160EEENSA_ILi64EEEEEENS_10bfloat16_tENS5_IJlSB_lEEESI_SJ_NS4_8TiledMMAINS4_8MMA_AtomIJNS4_20SM100_MMA_F16BF16_SSISI_SI_fLi128ELi160ELNS4_4UMMA5MajorE0ELSO_0ELNSN_7ScaleInE0ELSP_0EEEEEENS4_6LayoutISC_NS5_IJNSA_ILi0EEEST_ST_EEEEENS5_IJNS4_10UnderscoreESW_SW_EEEEENS4_13SM90_TMA_LOADENS4_14ComposedLayoutINS4_7SwizzleILi3ELi4ELi3EEENS4_18smem_ptr_flag_bitsILi16EEENSS_INS5_IJNSA_ILi8EEESG_EEENS5_IJSG_SB_EEEEEEEvNS4_8identityESZ_S19_vS1A_EENS_8epilogue10collective18CollectiveEpilogueINS1C_23Sm100TmaWarpSpecializedILi2ELi1ELi160ELb1ELb0EEEJSH_NS5_IJNSS_ISE_SB_EENSS_ISF_SB_EEEEESI_SJ_SI_SJ_NS1C_6fusion15FusionCallbacksIS1G_NS1K_17LinearCombinationISI_fSI_fLNS_15FloatRoundStyleE2EEESH_S1J_JEEENS4_5SM1004TMEM4LOAD26SM100_TMEM_LOAD_32dp32b32xESZ_NS10_INS11_ILi2ELi4ELi3EEES14_NSS_INS5_IJS15_NSA_ILi32EEEEEENS5_IJS1V_SB_EEEEEEENS4_39AutoVectorizingCopyWithAssumedAlignmentILi128EEENS4_14SM90_TMA_STOREES1Z_S21_S21_EEEvvEEEEvNT_6ParamsE,(.L_x_139 - _ZN7cutlass13device_kernelINS_4gemm6kernel13GemmUniversalIN4cute5tupleIJiiiiEEENS1_10collective13CollectiveMmaINS1_35MainloopSm100TmaUmmaWarpSpecializedILi4ELi2ELi3ENS5_IJNS4_1CILi1EEESB_SB_EEEEENS5_IJNSA_ILi128EEENSA_ILi160EEENSA_ILi64EEEEEENS_10bfloat16_tENS5_IJlSB_lEEESI_SJ_NS4_8TiledMMAINS4_8MMA_AtomIJNS4_20SM100_MMA_F16BF16_SSISI_SI_fLi128ELi160ELNS4_4UMMA5MajorE0ELSO_0ELNSN_7ScaleInE0ELSP_0EEEEEENS4_6LayoutISC_NS5_IJNSA_ILi0EEEST_ST_EEEEENS5_IJNS4_10UnderscoreESW_SW_EEEEENS4_13SM90_TMA_LOADENS4_14ComposedLayoutINS4_7SwizzleILi3ELi4ELi3EEENS4_18smem_ptr_flag_bitsILi16EEENSS_INS5_IJNSA_ILi8EEESG_EEENS5_IJSG_SB_EEEEEEEvNS4_8identityESZ_S19_vS1A_EENS_8epilogue10collective18CollectiveEpilogueINS1C_23Sm100TmaWarpSpecializedILi2ELi1ELi160ELb1ELb0EEEJSH_NS5_IJNSS_ISE_SB_EENSS_ISF_SB_EEEEESI_SJ_SI_SJ_NS1C_6fusion15FusionCallbacksIS1G_NS1K_17LinearCombinationISI_fSI_fLNS_15FloatRoundStyleE2EEESH_S1J_JEEENS4_5SM1004TMEM4LOAD26SM100_TMEM_LOAD_32dp32b32xESZ_NS10_INS11_ILi2ELi4ELi3EEES14_NSS_INS5_IJS15_NSA_ILi32EEEEEENS5_IJS1V_SB_EEEEEEENS4_39AutoVectorizingCopyWithAssumedAlignmentILi128EEENS4_14SM90_TMA_STOREES1Z_S21_S21_EEEvvEEEEvNT_6ParamsE)
        .other          _ZN7cutlass13device_kernelINS_4gemm6kernel13GemmUniversalIN4cute5tupleIJiiiiEEENS1_10collective13CollectiveMmaINS1_35MainloopSm100TmaUmmaWarpSpecializedILi4ELi2ELi3ENS5_IJNS4_1CILi1EEESB_SB_EEEEENS5_IJNSA_ILi128EEENSA_ILi160EEENSA_ILi64EEEEEENS_10bfloat16_tENS5_IJlSB_lEEESI_SJ_NS4_8TiledMMAINS4_8MMA_AtomIJNS4_20SM100_MMA_F16BF16_SSISI_SI_fLi128ELi160ELNS4_4UMMA5MajorE0ELSO_0ELNSN_7ScaleInE0ELSP_0EEEEEENS4_6LayoutISC_NS5_IJNSA_ILi0EEEST_ST_EEEEENS5_IJNS4_10UnderscoreESW_SW_EEEEENS4_13SM90_TMA_LOADENS4_14ComposedLayoutINS4_7SwizzleILi3ELi4ELi3EEENS4_18smem_ptr_flag_bitsILi16EEENSS_INS5_IJNSA_ILi8EEESG_EEENS5_IJSG_SB_EEEEEEEvNS4_8identityESZ_S19_vS1A_EENS_8epilogue10collective18CollectiveEpilogueINS1C_23Sm100TmaWarpSpecializedILi2ELi1ELi160ELb1ELb0EEEJSH_NS5_IJNSS_ISE_SB_EENSS_ISF_SB_EEEEESI_SJ_SI_SJ_NS1C_6fusion15FusionCallbacksIS1G_NS1K_17LinearCombinationISI_fSI_fLNS_15FloatRoundStyleE2EEESH_S1J_JEEENS4_5SM1004TMEM4LOAD26SM100_TMEM_LOAD_32dp32b32xESZ_NS10_INS11_ILi2ELi4ELi3EEES14_NSS_INS5_IJS15_NSA_ILi32EEEEEENS5_IJS1V_SB_EEEEEEENS4_39AutoVectorizingCopyWithAssumedAlignmentILi128EEENS4_14SM90_TMA_STOREES1Z_S21_S21_EEEvvEEEEvNT_6ParamsE,@"STO_CUDA_ENTRY STV_DEFAULT"
_ZN7cutlass13device_kernelINS_4gemm6kernel13GemmUniversalIN4cute5tupleIJiiiiEEENS1_10collective13CollectiveMmaINS1_35MainloopSm100TmaUmmaWarpSpecializedILi4ELi2ELi3ENS5_IJNS4_1CILi1EEESB_SB_EEEEENS5_IJNSA_ILi128EEENSA_ILi160EEENSA_ILi64EEEEEENS_10bfloat16_tENS5_IJlSB_lEEESI_SJ_NS4_8TiledMMAINS4_8MMA_AtomIJNS4_20SM100_MMA_F16BF16_SSISI_SI_fLi128ELi160ELNS4_4UMMA5MajorE0ELSO_0ELNSN_7ScaleInE0ELSP_0EEEEEENS4_6LayoutISC_NS5_IJNSA_ILi0EEEST_ST_EEEEENS5_IJNS4_10UnderscoreESW_SW_EEEEENS4_13SM90_TMA_LOADENS4_14ComposedLayoutINS4_7SwizzleILi3ELi4ELi3EEENS4_18smem_ptr_flag_bitsILi16EEENSS_INS5_IJNSA_ILi8EEESG_EEENS5_IJSG_SB_EEEEEEEvNS4_8identityESZ_S19_vS1A_EENS_8epilogue10collective18CollectiveEpilogueINS1C_23Sm100TmaWarpSpecializedILi2ELi1ELi160ELb1ELb0EEEJSH_NS5_IJNSS_ISE_SB_EENSS_ISF_SB_EEEEESI_SJ_SI_SJ_NS1C_6fusion15FusionCallbacksIS1G_NS1K_17LinearCombinationISI_fSI_fLNS_15FloatRoundStyleE2EEESH_S1J_JEEENS4_5SM1004TMEM4LOAD26SM100_TMEM_LOAD_32dp32b32xESZ_NS10_INS11_ILi2ELi4ELi3EEES14_NSS_INS5_IJS15_NSA_ILi32EEEEEENS5_IJS1V_SB_EEEEEEENS4_39AutoVectorizingCopyWithAssumedAlignmentILi128EEENS4_14SM90_TMA_STOREES1Z_S21_S21_EEEvvEEEEvNT_6ParamsE:
[----:B------:R-:W1:Y:S01]  /*0000*/  LDC R1, c[0x0][0x37c] ;  /* 0x0000df00ff017b82 */ /* 0x000e620000000800 */
[----:B------:R-:W2:Y:S01]  /*0010*/  S2R R6, SR_TID.X ;  /* 0x0000000000067919 */ /* 0x000ea20000002100 */
[----:B------:R-:W3:Y:S01]  /*0020*/  LDCU.64 UR8, c[0x0][0x890] ;  /* 0x00011200ff0877ac */ /* 0x000ee20008000a00 */
[----:B-1----:R-:W-:Y:S01]  /*0030*/  VIADD R1, R1, 0xffffffb0 ;  /* 0xffffffb001017836 */ /* 0x002fe20000000000 */
[----:B------:R-:W-:Y:S01]  /*0040*/  ELECT P3, URZ, PT ;  /* 0x0000000000ff782f */ /* 0x000fe20003860000 */
[----:B---3--:R-:W-:-:S04]  /*0050*/  UISETP.NE.U32.AND UP0, UPT, UR8, URZ, UPT ;  /* 0x000000ff0800728c */ /* 0x008fc8000bf05070 */
[----:B------:R-:W-:Y:S01]  /*0060*/  UISETP.NE.AND.EX UP0, UPT, UR9, URZ, UPT, UP0 ;  /* 0x000000ff0900728c */ /* 0x000fe2000bf05300 */
[----:B--2---:R-:W-:-:S05]  /*0070*/  SHF.R.U32.HI R2, RZ, 0x5, R6 ;  /* 0x00000005ff027819 */ /* 0x004fca0000011606 */
[----:B------:R-:W1:Y:S02]  /*0080*/  SHFL.IDX PT, R0, R2, RZ, 0x1f ;  /* 0x00001fff02007589 */ /* 0x000e6400000e0000 */
[----:B-1----:R-:W-:Y:S02]  /*0090*/  R2UR UR18, R0 ;  /* 0x00000000001272ca */ /* 0x002fe400000e0000 */
[----:B------:R-:W-:-:S05]  /*00a0*/  PRMT R0, RZ, 0x7610, R0 ;  /* 0x00007610ff007816 */ /* 0x000fca0000000000 */
[----:B------:R1:W-:Y:S01]  /*00b0*/  STL.S16 [R1+0x44], R0 ;  /* 0x0000440001007387 */ /* 0x0003e20000100600 */
[----:B------:R-:W-:Y:S07]  /*00c0*/  BRA.U UP0, `(.L_x_0) ;  /* 0x0000000100387547 */ /* 0x000fee000b800000 */
[----:B------:R-:W2:Y:S02]  /*00d0*/  LDCU.64 UR4, c[0x0][0x888] ;  /* 0x00011100ff0477ac */ /* 0x000ea40008000a00 */
[----:B--2---:R-:W-:-:S04]  /*00e0*/  UISETP.NE.U32.AND UP0, UPT, UR4, URZ, UPT ;  /* 0x000000ff0400728c */ /* 0x004fc8000bf05070 */
[----:B------:R-:W-:-:S09]  /*00f0*/  UISETP.NE.AND.EX UP0, UPT, UR5, URZ, UPT, UP0 ;  /* 0x000000ff0500728c */ /* 0x000fd2000bf05300 */
[----:B------:R-:W-:Y:S05]  /*0100*/  BRA.U !UP0, `(.L_x_1) ;  /* 0x0000000108187547 */ /* 0x000fea000b800000 */
[----:B------:R-:W2:Y:S01]  /*0110*/  LDC.64 R4, c[0x0][0x888] ;  /* 0x00022200ff047b82 */ /* 0x000ea20000000a00 */
[----:B------:R-:W2:Y:S02]  /*0120*/  LDCU.64 UR4, c[0x0][0x358] ;  /* 0x00006b00ff0477ac */ /* 0x000ea40008000a00 */
[----:B--2---:R2:W5:Y:S01]  /*0130*/  LDG.E R157, desc[UR4][R4.64] ;  /* 0x00000004049d7981 */ /* 0x004562000c1e1900 */
[----:B-1----:R-:W-:-:S05]  /*0140*/  HFMA2 R0, -RZ, RZ, 0, 5.9604644775390625e-08 ;  /* 0x00000001ff007431 */ /* 0x002fca00000001ff */
[----:B------:R2:W-:Y:S01]  /*0150*/  STL.S16 [R1+0x44], R0 ;  /* 0x0000440001007387 */ /* 0x0005e20000100600 */
[----:B------:R-:W-:Y:S05]  /*0160*/  BRA `(.L_x_0) ;  /* 0x0000000000107947 */ /* 0x000fea0003800000 */
.L_x_1:
[----:B-1----:R-:W-:Y:S01]  /*0170*/  HFMA2 R0, -RZ, RZ, 0, 5.9604644775390625e-08 ;  /* 0x00000001ff007431 */ /* 0x002fe200000001ff */
[----:B------:R-:W1:Y:S04]  /*0180*/  LDCU UR4, c[0x0][0x880] ;  /* 0x00011000ff0477ac */ /* 0x000e680008000800 */
[----:B------:R3:W-:Y:S01]  /*0190*/  STL.S16 [R1+0x44], R0 ;  /* 0x0000440001007387 */ /* 0x0007e20000100600 */
[----:B-1----:R-:W-:-:S07]  /*01a0*/  MOV R157, UR4 ;  /* 0x00000004009d7c02 */ /* 0x002fce0008000f00 */
.L_x_0:
[----:B------:R-:W4:Y:S02]  /*01b0*/  LDCU.64 UR4, c[0x0][0x8b0] ;  /* 0x00011600ff0477ac */ /* 0x000f240008000a00 */
[----:B----4-:R-:W-:-:S04]  /*01c0*/  UISETP.NE.U32.AND UP0, UPT, UR4, URZ, UPT ;  /* 0x000000ff0400728c */ /* 0x010fc8000bf05070 */
[----:B------:R-:W-:-:S09]  /*01d0*/  UISETP.NE.AND.EX UP0, UPT, UR5, URZ, UPT, UP0 ;  /* 0x000000ff0500728c */ /* 0x000fd2000bf05300 */
[----:B------:R-:W-:Y:S05]  /*01e0*/  BRA.U UP0, `(.L_x_2) ;  /* 0x0000000100287547 */ /* 0x000fea000b800000 */
[----:B------:R-:W4:Y:S02]  /*01f0*/  LDCU.64 UR4, c[0x0][0x8a8] ;  /* 0x00011500ff0477ac */ /* 0x000f240008000a00 */
[----:B----4-:R-:W-:-:S04]  /*0200*/  UISETP.NE.U32.AND UP0, UPT, UR4, URZ, UPT ;  /* 0x000000ff0400728c */ /* 0x010fc8000bf05070 */
[----:B------:R-:W-:-:S09]  /*0210*/  UISETP.NE.AND.EX UP0, UPT, UR5, URZ, UPT, UP0 ;  /* 0x000000ff0500728c */ /* 0x000fd2000bf05300 */
[----:B------:R-:W-:Y:S05]  /*0220*/  BRA.U !UP0, `(.L_x_3) ;  /* 0x0000000108107547 */ /* 0x000fea000b800000 */
[----:B--2---:R-:W2:Y:S01]  /*0230*/  LDC.64 R4, c[0x0][0x8a8] ;  /* 0x00022a00ff047b82 */ /* 0x004ea20000000a00 */
[----:B------:R-:W2:Y:S02]  /*0240*/  LDCU.64 UR4, c[0x0][0x358] ;  /* 0x00006b00ff0477ac */ /* 0x000ea40008000a00 */
[----:B--2---:R4:W5:Y:S01]  /*0250*/  LDG.E R155, desc[UR4][R4.64] ;  /* 0x00000004049b7981 */ /* 0x004962000c1e1900 */
[----:B------:R-:W-:Y:S05]  /*0260*/  BRA `(.L_x_2) ;  /* 0x0000000000087947 */ /* 0x000fea0003800000 */
.L_x_3:
[----:B------:R-:W4:Y:S02]  /*0270*/  LDCU UR4, c[0x0][0x8a0] ;  /* 0x00011400ff0477ac */ /* 0x000f240008000800 */
[----:B----4-:R-:W-:Y:S02]  /*0280*/  MOV R155, UR4 ;  /* 0x00000004009b7c02 */ /* 0x010fe40008000f00 */
.L_x_2:
[----:B--2-4-:R-:W-:Y:S01]  /*0290*/  IMAD.U32 R4, RZ, RZ, UR18 ;  /* 0x00000012ff047e24 */ /* 0x014fe2000f8e00ff */
[----:B------:R-:W-:Y:S04]  /*02a0*/  BSSY.RECONVERGENT B0, `(.L_x_4) ;  /* 0x000000c000007945 */ /* 0x000fe80003800200 */
[C---:B------:R-:W-:Y:S02]  /*02b0*/  ISETP.NE.OR P1, PT, R4.reuse, 0x1, !P3 ;  /* 0x000000010400780c */ /* 0x040fe40005f25670 */
[----:B------:R-:W-:-:S11]  /*02c0*/  ISETP.NE.OR P0, PT, R4, 0x3, !P3 ;  /* 0x000000030400780c */ /* 0x000fd60005f05670 */
[----:B------:R-:W-:Y:S05]  /*02d0*/  @P1 BRA `(.L_x_5) ;  /* 0x0000000000201947 */ /* 0x000fea0003800000 */
[----:B------:R-:W2:Y:S02]  /*02e0*/  LDCU.64 UR4, c[0x0][0x348] ;  /* 0x00006900ff0477ac */ /* 0x000ea40008000a00 */
[----:B--2---:R-:W-:Y:S02]  /*02f0*/  UIADD3 UR6, UP1, UPT, UR4, 0x80, URZ ;  /* 0x0000008004067890 */ /* 0x004fe4000ff3e0ff */
[----:B------:R-:W-:Y:S02]  /*0300*/  UIADD3 UR4, UP0, UPT, UR4, 0x180, URZ ;  /* 0x0000018004047890 */ /* 0x000fe4000ff1e0ff */
[----:B------:R-:W-:Y:S02]  /*0310*/  UIADD3.X UR7, UPT, UPT, URZ, UR5, URZ, UP1, !UPT ;  /* 0x00000005ff077290 */ /* 0x000fe40008ffe4ff */
[----:B------:R-:W-:-:S07]  /*0320*/  UIADD3.X UR5, UPT, UPT, URZ, UR5, URZ, UP0, !UPT ;  /* 0x00000005ff057290 */ /* 0x000fce00087fe4ff */
[----:B------:R2:W-:Y:S02]  /*0330*/  UTMACCTL.PF [UR6] ;  /* 0x00000000060079b9 */ /* 0x0005e40008040000 */
[----:B------:R2:W-:Y:S02]  /*0340*/  UTMACCTL.PF [UR4] ;  /* 0x00000000040079b9 */ /* 0x0005e40008040000 */
[----:B--2---:R-:W-:Y:S01]  /*0350*/  NOP ;  /* 0x0000000000007918 */ /* 0x004fe20000000000 */
.L_x_5:
[----:B------:R-:W-:Y:S05]  /*0360*/  BSYNC.RECONVERGENT B0 ;  /* 0x0000000000007941 */ /* 0x000fea0003800200 */
.L_x_4:
[----:B------:R-:W-:Y:S04]  /*0370*/  BSSY.RECONVERGENT B0, `(.L_x_6) ;  /* 0x000000a000007945 */ /* 0x000fe80003800200 */
        /* <DEDUP_REMOVED lines=9> */
.L_x_7:
[----:B------:R-:W-:Y:S05]  /*0410*/  BSYNC.RECONVERGENT B0 ;  /* 0x0000000000007941 */ /* 0x000fea0003800200 */
.L_x_6:
[----:B------:R-:W2:Y:S01]  /*0420*/  LDCU.64 UR4, c[0x0][0x888] ;  /* 0x00011100ff0477ac */ /* 0x000ea20008000a00 */
[----:B------:R-:W-:Y:S02]  /*0430*/  UISETP.EQ.U32.AND UP1, UPT, UR8, URZ, UPT ;  /* 0x000000ff0800728c */ /* 0x000fe4000bf22070 */
[----:B------:R-:W-:Y:S02]  /*0440*/  UPLOP3.LUT UP3, UPT, UPT, UPT, UPT, 0x80, 0x8 ;  /* 0x000000000008789c */ /* 0x000fe40003f6f070 */
[----:B--2---:R-:W-:-:S04]  /*0450*/  UISETP.NE.U32.AND UP0, UPT, UR4, URZ, UPT ;  /* 0x000000ff0400728c */ /* 0x004fc8000bf05070 */
[----:B------:R-:W-:-:S04]  /*0460*/  UISETP.NE.AND.EX UP2, UPT, UR5, URZ, UPT, UP0 ;  /* 0x000000ff0500728c */ /* 0x000fc8000bf45300 */
[----:B------:R-:W-:-:S04]  /*0470*/  UISETP.EQ.OR.EX UP4, UPT, UR9, URZ, !UP2, UP1 ;  /* 0x000000ff0900728c */ /* 0x000fc8000d782710 */
[----:B------:R-:W-:-:S06]  /*0480*/  UP2UR UR4, UPR, URZ, 0x10 ;  /* 0x00000010ff047883 */ /* 0x000fcc0008000000 */
[----:B-1-3--:R-:W-:-:S05]  /*0490*/  MOV R0, UR4 ;  /* 0x0000000400007c02 */ /* 0x00afca0008000f00 */
[----:B------:R1:W-:Y:S01]  /*04a0*/  STL [R1+0x4c], R0 ;  /* 0x00004c0001007387 */ /* 0x0003e20000100800 */
[----:B------:R-:W-:Y:S05]  /*04b0*/  BRA.U !UP4, `(.L_x_8) ;  /* 0x000000010c207547 */ /* 0x000fea000b800000 */
[----:B------:R-:W-:Y:S01]  /*04c0*/  UISETP.NE.U32.AND UP1, UPT, UR8, URZ, UPT ;  /* 0x000000ff0800728c */ /* 0x000fe2000bf25070 */
[----:B-----5:R-:W-:Y:S01]  /*04d0*/  FSETP.NEU.AND P0, PT, R157, RZ, PT ;  /* 0x000000ff9d00720b */ /* 0x020fe20003f0d000 */
[----:B------:R-:W-:Y:S02]  /*04e0*/  USEL UR4, URZ, 0xffffffff, UP2 ;  /* 0xffffffffff047887 */ /* 0x000fe40009000000 */
[----:B------:R-:W-:-:S10]  /*04f0*/  UISETP.NE.AND.EX UP1, UPT, UR9, URZ, UPT, UP1 ;  /* 0x000000ff0900728c */ /* 0x000fd4000bf25310 */
[----:B------:R-:W-:Y:S01]  /*0500*/  VOTEU.ANY UP0, P0 ;  /* 0x0000000000ff7886 */ /* 0x000fe20000000100 */
[----:B------:R-:W-:-:S04]  /*0510*/  @!UP1 USEL UR4, URZ, 0xffffffff, UP0 ;  /* 0xffffffffff049887 */ /* 0x000fc80008000000 */
[----:B------:R-:W-:-:S04]  /*0520*/  ULOP3.LUT UR4, UR4, 0x1, URZ, 0xc0, !UPT ;  /* 0x0000000104047892 */ /* 0x000fc8000f8ec0ff */
[----:B------:R-:W-:-:S11]  /*0530*/  UISETP.NE.U32.AND UP3, UPT, UR4, 0x1, UPT ;  /* 0x000000010400788c */ /* 0x000fd6000bf65070 */
.L_x_8:
[----:B-1----:R-:W1:Y:S01]  /*0540*/  SHFL.IDX PT, R0, R2, RZ, 0x1f ;  /* 0x00001fff02007589 */ /* 0x002e6200000e0000 */
[----:B------:R-:W-:-:S04]  /*0550*/  UISETP.NE.AND UP0, UPT, UR18, 0x2, UPT ;  /* 0x000000021200788c */ /* 0x000fc8000bf05270 */
[----:B------:R-:W-:Y:S01]  /*0560*/  USEL UR53, URZ, 0x1, UP0 ;  /* 0x00000001ff357887 */ /* 0x000fe20008000000 */
[----:B-1----:R-:W-:-:S13]  /*0570*/  ISETP.NE.AND P0, PT, R0, RZ, PT ;  /* 0x000000ff0000720c */ /* 0x002fda0003f05270 */
[----:B------:R-:W-:Y:S05]  /*0580*/  @P0 BRA `(.L_x_9) ;  /* 0x0000000000480947 */ /* 0x000fea0003800000 */
[----:B------:R-:W1:Y:S01]  /*0590*/  S2UR UR4, SR_CgaCtaId ;  /* 0x00000000000479c3 */ /* 0x000e620000008800 */
[----:B------:R-:W-:Y:S01]  /*05a0*/  UMOV UR5, 0x400 ;  /* 0x0000040000057882 */ /* 0x000fe20000000000 */
[----:B------:R-:W-:Y:S01]  /*05b0*/  UMOV UR6, 0x1 ;  /* 0x0000000100067882 */ /* 0x000fe20000000000 */
[----:B------:R-:W-:Y:S01]  /*05c0*/  ELECT P0, URZ, PT ;  /* 0x0000000000ff782f */ /* 0x000fe20003800000 */
[----:B------:R-:W-:-:S04]  /*05d0*/  UIADD3 UR6, UPT, UPT, -UR6, 0x100000, URZ ;  /* 0x0010000006067890 */ /* 0x000fc8000fffe1ff */
[----:B------:R-:W-:Y:S02]  /*05e0*/  USHF.L.U32 UR7, UR6, 0xb, URZ ;  /* 0x0000000b06077899 */ /* 0x000fe400080006ff */
[----:B------:R-:W-:Y:S02]  /*05f0*/  USHF.L.U32 UR6, UR6, 0x1, URZ ;  /* 0x0000000106067899 */ /* 0x000fe400080006ff */
[----:B-1----:R-:W-:Y:S01]  /*0600*/  ULEA UR4, UR4, UR5, 0x18 ;  /* 0x0000000504047291 */ /* 0x002fe2000f8ec0ff */
[----:B------:R-:W1:Y:S11]  /*0610*/  FENCE.VIEW.ASYNC.S ;  /* 0x00000000000073c6 */ /* 0x000e760000000000 */
[----:B-1----:R1:W2:Y:S01]  /*0620*/  SYNCS.EXCH.64 URZ, [UR4], UR6 ;  /* 0x0000000604ff75b2 */ /* 0x0022a20008000100 */
[----:B------:R1:W3:Y:S01]  /*0630*/  SYNCS.EXCH.64 URZ, [UR4+0x20], UR6 ;  /* 0x0000200604ff75b2 */ /* 0x0002e20008000100 */
[----:B------:R1:W4:Y:S01]  /*0640*/  SYNCS.EXCH.64 URZ, [UR4+0x8], UR6 ;  /* 0x0000080604ff75b2 */ /* 0x0003220008000100 */
[----:B------:R1:W1:Y:S01]  /*0650*/  SYNCS.EXCH.64 URZ, [UR4+0x28], UR6 ;  /* 0x0000280604ff75b2 */ /* 0x0002620008000100 */
[----:B------:R1:W1:Y:S01]  /*0660*/  SYNCS.EXCH.64 URZ, [UR4+0x10], UR6 ;  /* 0x0000100604ff75b2 */ /* 0x0002620008000100 */
[----:B------:R1:W1:Y:S01]  /*0670*/  SYNCS.EXCH.64 URZ, [UR4+0x30], UR6 ;  /* 0x0000300604ff75b2 */ /* 0x0002620008000100 */
[----:B------:R1:W1:Y:S01]  /*0680*/  SYNCS.EXCH.64 URZ, [UR4+0x18], UR6 ;  /* 0x0000180604ff75b2 */ /* 0x0002620008000100 */
[----:B------:R1:W1:Y:S01]  /*0690*/  SYNCS.EXCH.64 URZ, [UR4+0x38], UR6 ;  /* 0x0000380604ff75b2 */ /* 0x0002620008000100 */
[----:B------:R-:W-:Y:S01]  /*06a0*/  NOP ;  /* 0x0000000000007918 */ /* 0x000fe20000000000 */
.L_x_9:
[----:B------:R-:W2:Y:S01]  /*06b0*/  SHFL.IDX PT, R0, R2, RZ, 0x1f ;  /* 0x00001fff02007589 */ /* 0x000ea200000e0000 */
[----:B------:R-:W-:Y:S01]  /*06c0*/  NOP ;  /* 0x0000000000007918 */ /* 0x000fe20000000000 */
[----:B--2---:R-:W-:-:S13]  /*06d0*/  ISETP.NE.AND P0, PT, R0, 0x1, PT ;  /* 0x000000010000780c */ /* 0x004fda0003f05270 */
[----:B------:R-:W-:Y:S05]  /*06e0*/  @P0 BRA `(.L_x_10) ;  /* 0x0000000000480947 */ /* 0x000fea0003800000 */
[----:B-1----:R-:W1:Y:S01]  /*06f0*/  S2UR UR4, SR_CgaCtaId ;  /* 0x00000000000479c3 */ /* 0x002e620000008800 */
[----:B------:R-:W-:Y:S01]  /*0700*/  UMOV UR5, 0x400 ;  /* 0x0000040000057882 */ /* 0x000fe20000000000 */
[----:B------:R-:W-:Y:S01]  /*0710*/  UMOV UR8, 0x20 ;  /* 0x0000002000087882 */ /* 0x000fe20000000000 */
[----:B------:R-:W-:Y:S01]  /*0720*/  UMOV UR6, 0x80 ;  /* 0x0000008000067882 */ /* 0x000fe20000000000 */
[----:B------:R-:W-:-:S04]  /*0730*/  UIADD3 UR8, UPT, UPT, -UR8, 0x100000, URZ ;  /* 0x0010000008087890 */ /* 0x000fc8000fffe1ff */
[----:B------:R-:W-:Y:S02]  /*0740*/  USHF.L.U32 UR9, UR8, 0xb, URZ ;  /* 0x0000000b08097899 */ /* 0x000fe400080006ff */
[----:B------:R-:W-:Y:S02]  /*0750*/  USHF.L.U32 UR8, UR8, 0x1, URZ ;  /* 0x0000000108087899 */ /* 0x000fe400080006ff */
[----:B------:R-:W-:-:S04]  /*0760*/  UIADD3 UR6, UPT, UPT, -UR6, 0x100000, URZ ;  /* 0x0010000006067890 */ /* 0x000fc8000fffe1ff */
[----:B------:R-:W-:Y:S02]  /*0770*/  USHF.L.U32 UR7, UR6, 0xb, URZ ;  /* 0x0000000b06077899 */ /* 0x000fe400080006ff */
[----:B------:R-:W-:Y:S01]  /*0780*/  USHF.L.U32 UR6, UR6, 0x1, URZ ;  /* 0x0000000106067899 */ /* 0x000fe200080006ff */
[----:B------:R-:W-:Y:S01]  /*0790*/  ELECT P0, URZ, PT ;  /* 0x0000000000ff782f */ /* 0x000fe20003800000 */
[----:B-1----:R-:W-:Y:S01]  /*07a0*/  ULEA UR4, UR4, UR5, 0x18 ;  /* 0x0000000504047291 */ /* 0x002fe2000f8ec0ff */
[----:B------:R-:W1:Y:S11]  /*07b0*/  FENCE.VIEW.ASYNC.S ;  /* 0x00000000000073c6 */ /* 0x000e760000000000 */
[----:B-1----:R2:W1:Y:S01]  /*07c0*/  SYNCS.EXCH.64 URZ, [UR4+0x40], UR8 ;  /* 0x0000400804ff75b2 */ /* 0x0024620008000100 */
[----:B------:R2:W1:Y:S01]  /*07d0*/  SYNCS.EXCH.64 URZ, [UR4+0x50], UR6 ;  /* 0x0000500604ff75b2 */ /* 0x0004620008000100 */
[----:B------:R2:W1:Y:S01]  /*07e0*/  SYNCS.EXCH.64 URZ, [UR4+0x48], UR8 ;  /* 0x0000480804ff75b2 */ /* 0x0004620008000100 */
[----:B------:R2:W1:Y:S02]  /*07f0*/  SYNCS.EXCH.64 URZ, [UR4+0x58], UR6 ;  /* 0x0000580604ff75b2 */ /* 0x0004640008000100 */
[----:B--2---:R-:W-:Y:S01]  /*0800*/  NOP ;  /* 0x0000000000007918 */ /* 0x004fe20000000000 */
.L_x_10:
[----:B------:R-:W2:Y:S01]  /*0810*/  SHFL.IDX PT, R0, R2, RZ, 0x1f ;  /* 0x00001fff02007589 */ /* 0x000ea200000e0000 */
[----:B------:R-:W-:Y:S01]  /*0820*/  NOP ;  /* 0x0000000000007918 */ /* 0x000fe20000000000 */
[----:B--2---:R-:W-:-:S13]  /*0830*/  ISETP.NE.AND P0, PT, R0, 0x3, PT ;  /* 0x000000030000780c */ /* 0x004fda0003f05270 */
[----:B------:R-:W-:Y:S05]  /*0840*/  @P0 BRA `(.L_x_11) ;  /* 0x0000000000300947 */ /* 0x000fea0003800000 */
[----:B-1----:R-:W1:Y:S01]  /*0850*/  S2UR UR6, SR_CgaCtaId ;  /* 0x00000000000679c3 */ /* 0x002e620000008800 */
[----:B------:R-:W-:Y:S01]  /*0860*/  UMOV UR4, 0x400 ;  /* 0x0000040000047882 */ /* 0x000fe20000000000 */
[----:B------:R-:W-:Y:S01]  /*0870*/  UMOV UR5, 0x20 ;  /* 0x0000002000057882 */ /* 0x000fe20000000000 */
[----:B------:R-:W-:Y:S01]  /*0880*/  ELECT P0, URZ, PT ;  /* 0x0000000000ff782f */ /* 0x000fe20003800000 */
[----:B-1----:R-:W-:Y:S02]  /*0890*/  ULEA UR6, UR6, UR4, 0x18 ;  /* 0x0000000406067291 */ /* 0x002fe4000f8ec0ff */
[----:B------:R-:W-:-:S04]  /*08a0*/  UIADD3 UR4, UPT, UPT, -UR5, 0x100000, URZ ;  /* 0x0010000005047890 */ /* 0x000fc8000fffe1ff */
[----:B------:R-:W-:Y:S02]  /*08b0*/  USHF.L.U32 UR5, UR4, 0xb, URZ ;  /* 0x0000000b04057899 */ /* 0x000fe400080006ff */
[----:B------:R-:W-:Y:S01]  /*08c0*/  USHF.L.U32 UR4, UR4, 0x1, URZ ;  /* 0x0000000104047899 */ /* 0x000fe200080006ff */
[----:B------:R-:W1:Y:S11]  /*08d0*/  FENCE.VIEW.ASYNC.S ;  /* 0x00000000000073c6 */ /* 0x000e760000000000 */
[----:B-1----:R2:W1:Y:S01]  /*08e0*/  SYNCS.EXCH.64 URZ, [UR6+0x60], UR4 ;  /* 0x0000600406ff75b2 */ /* 0x0024620008000100 */
[----:B------:R2:W1:Y:S02]  /*08f0*/  SYNCS.EXCH.64 URZ, [UR6+0x68], UR4 ;  /* 0x0000680406ff75b2 */ /* 0x0004640008000100 */
[----:B--2---:R-:W-:Y:S01]  /*0900*/  NOP ;  /* 0x0000000000007918 */ /* 0x004fe20000000000 */
.L_x_11:
[----:B------:R-:W2:Y:S01]  /*0910*/  SHFL.IDX PT, R0, R2, RZ, 0x1f ;  /* 0x00001fff02007589 */ /* 0x000ea200000e0000 */
[----:B------:R-:W-:Y:S01]  /*0920*/  NOP ;  /* 0x0000000000007918 */ /* 0x000fe20000000000 */
[----:B--2---:R-:W-:-:S13]  /*0930*/  ISETP.NE.AND P0, PT, R0, 0x4, PT ;  /* 0x000000040000780c */ /* 0x004fda0003f05270 */
[----:B------:R-:W-:Y:S05]  /*0940*/  @P0 BRA `(.L_x_12) ;  /* 0x00000000004c0947 */ /* 0x000fea0003800000 */
[----:B-1----:R-:W1:Y:S01]  /*0950*/  S2UR UR6, SR_CgaCtaId ;  /* 0x00000000000679c3 */ /* 0x002e620000008800 */
[----:B------:R-:W-:Y:S01]  /*0960*/  UMOV UR4, 0x100 ;  /* 0x0000010000047882 */ /* 0x000fe20000000000 */
[----:B------:R-:W-:Y:S01]  /*0970*/  UMOV UR5, 0x400 ;  /* 0x0000040000057882 */ /* 0x000fe20000000000 */
[----:B------:R-:W-:Y:S01]  /*0980*/  USEL UR4, UR4, 0xe0, UP3 ;  /* 0x000000e004047887 */ /* 0x000fe20009800000 */
[----:B------:R-:W-:Y:S01]  /*0990*/  UMOV UR8, 0x1 ;  /* 0x0000000100087882 */ /* 0x000fe20000000000 */
[----:B------:R-:W-:Y:S01]  /*09a0*/  ELECT P0, URZ, PT ;  /* 0x0000000000ff782f */ /* 0x000fe20003800000 */
[----:B------:R-:W-:-:S04]  /*09b0*/  UIADD3 UR8, UPT, UPT, -UR8, 0x100000, URZ ;  /* 0x0010000008087890 */ /* 0x000fc8000fffe1ff */
[----:B------:R-:W-:Y:S02]  /*09c0*/  USHF.L.U32 UR9, UR8, 0xb, URZ ;  /* 0x0000000b08097899 */ /* 0x000fe400080006ff */
[----:B------:R-:W-:Y:S02]  /*09d0*/  USHF.L.U32 UR8, UR8, 0x1, URZ ;  /* 0x0000000108087899 */ /* 0x000fe400080006ff */
[----:B-1----:R-:W-:Y:S02]  /*09e0*/  ULEA UR6, UR6, UR5, 0x18 ;  /* 0x0000000506067291 */ /* 0x002fe4000f8ec0ff */
[----:B------:R-:W-:-:S04]  /*09f0*/  UIADD3 UR4, UPT, UPT, -UR4, 0x100000, URZ ;  /* 0x0010000004047890 */ /* 0x000fc8000fffe1ff */
[----:B------:R-:W-:Y:S02]  /*0a00*/  USHF.L.U32 UR5, UR4, 0xb, URZ ;  /* 0x0000000b04057899 */ /* 0x000fe400080006ff */
[----:B------:R-:W-:Y:S01]  /*0a10*/  USHF.L.U32 UR4, UR4, 0x1, URZ ;  /* 0x0000000104047899 */ /* 0x000fe200080006ff */
[----:B------:R-:W1:Y:S03]  /*0a20*/  FENCE.VIEW.ASYNC.S ;  /* 0x00000000000073c6 */ /* 0x000e660000000000 */
[----:B-1----:R2:W1:Y:S08]  /*0a30*/  SYNCS.EXCH.64 URZ, [UR6+0x70], UR8 ;  /* 0x0000700806ff75b2 */ /* 0x0024700008000100 */
[----:B------:R2:W1:Y:S01]  /*0a40*/  SYNCS.EXCH.64 URZ, [UR6+0x80], UR4 ;  /* 0x0000800406ff75b2 */ /* 0x0004620008000100 */
[----:B------:R2:W1:Y:S01]  /*0a50*/  SYNCS.EXCH.64 URZ, [UR6+0x78], UR8 ;  /* 0x0000780806ff75b2 */ /* 0x0004620008000100 */
[----:B------:R2:W1:Y:S02]  /*0a60*/  SYNCS.EXCH.64 URZ, [UR6+0x88], UR4 ;  /* 0x0000880406ff75b2 */ /* 0x0004640008000100 */
[----:B--2---:R-:W-:Y:S01]  /*0a70*/  NOP ;  /* 0x0000000000007918 */ /* 0x004fe20000000000 */
.L_x_12:
        /* <DEDUP_REMOVED lines=20> */
[----:B------:R2:W1:Y:S01]  /*0bc0*/  SYNCS.EXCH.64 URZ, [UR4+0xb0], UR6 ;  /* 0x0000b00604ff75b2 */ /* 0x0004620008000100 */
[----:B------:R2:W1:Y:S01]  /*0bd0*/  SYNCS.EXCH.64 URZ, [UR4+0xa0], UR8 ;  /* 0x0000a00804ff75b2 */ /* 0x0004620008000100 */
[----:B------:R2:W1:Y:S02]  /*0be0*/  SYNCS.EXCH.64 URZ, [UR4+0xb8], UR6 ;  /* 0x0000b80604ff75b2 */ /* 0x0004640008000100 */
[----:B--2---:R-:W-:Y:S01]  /*0bf0*/  NOP ;  /* 0x0000000000007918 */ /* 0x004fe20000000000 */
.L_x_13:
[----:B------:R-:W2:Y:S01]  /*0c00*/  SHFL.IDX PT, R0, R2, RZ, 0x1f ;  /* 0x00001fff02007589 */ /* 0x000ea200000e0000 */
[----:B------:R-:W1:Y:S01]  /*0c10*/  S2UR UR46, SR_CTAID.X ;  /* 0x00000000002e79c3 */ /* 0x000e620000002500 */
[----:B------:R-:W-:-:S07]  /*0c20*/  NOP ;  /* 0x0000000000007918 */ /* 0x000fce0000000000 */
[----:B------:R-:W1:Y:S01]  /*0c30*/  S2UR UR47, SR_CTAID.Y ;  /* 0x00000000002f79c3 */ /* 0x000e620000002600 */
[----:B--2---:R-:W-:-:S13]  /*0c40*/  ISETP.NE.AND P0, PT, R0, 0x3, PT ;  /* 0x000000030000780c */ /* 0x004fda0003f05270 */
[----:B-1----:R-:W-:Y:S05]  /*0c50*/  @P0 BRA `(.L_x_14) ;  /* 0x0000000000380947 */ /* 0x002fea0003800000 */
        /* <DEDUP_REMOVED lines=9> */
[----:B-1----:R1:W2:Y:S01]  /*0cf0*/  SYNCS.EXCH.64 URZ, [UR4+0xc0], UR6 ;  /* 0x0000c00604ff75b2 */ /* 0x0022a20008000100 */
[----:B------:R1:W1:Y:S01]  /*0d00*/  SYNCS.EXCH.64 URZ, [UR4+0xd0], UR6 ;  /* 0x0000d00604ff75b2 */ /* 0x0002620008000100 */
[----:B------:R1:W1:Y:S01]  /*0d10*/  SYNCS.EXCH.64 URZ, [UR4+0xc8], UR6 ;  /* 0x0000c80604ff75b2 */ /* 0x0002620008000100 */
[----:B------:R1:W1:Y:S01]  /*0d20*/  SYNCS.EXCH.64 URZ, [UR4+0xd8], UR6 ;  /* 0x0000d80604ff75b2 */ /* 0x0002620008000100 */
[----:B------:R-:W-:Y:S01]  /*0d30*/  NOP ;  /* 0x0000000000007918 */ /* 0x000fe20000000000 */
.L_x_14:
[----:B------:R-:W-:-:S05]  /*0d40*/  CS2R.32 R3, SR_CgaSize ;  /* 0x0000000000037805 */ /* 0x000fca0000008a00 */
[----:B------:R-:W-:-:S05]  /*0d50*/  IMAD R3, R3, -0xa0, RZ ;  /* 0xffffff6003037824 */ /* 0x000fca00078e02ff */
[----:B------:R-:W-:-:S14]  /*0d60*/  R2UR UR5, R3 ;  /* 0x00000000030572ca */ /* 0x000fdc00000e0000 */
[----:B------:R-:W3:Y:S01]  /*0d70*/  LDCU UR5, c[0x0][UR5+0x2b0] ;  /* 0x00005600050577ac */ /* 0x000ee20008000800 */
[----:B------:R-:W-:Y:S01]  /*0d80*/  I2FP.F32.U32 R0, UR46 ;  /* 0x0000002e00007c45 */ /* 0x000fe20008201000 */
[----:B------:R-:W-:Y:S01]  /*0d90*/  NOP ;  /* 0x0000000000007918 */ /* 0x000fe20000000000 */
[----:B------:R-:W-:Y:S02]  /*0da0*/  I2FP.F32.U32 R3, UR47 ;  /* 0x0000002f00037c45 */ /* 0x000fe40008201000 */
[----:B------:R-:W-:-:S05]  /*0db0*/  CS2R.32 R2, SR_CgaSize ;  /* 0x0000000000027805 */ /* 0x000fca0000008a00 */
[----:B------:R-:W-:-:S05]  /*0dc0*/  IMAD R2, R2, -0xa0, RZ ;  /* 0xffffff6002027824 */ /* 0x000fca00078e02ff */
[----:B-1----:R-:W-:-:S14]  /*0dd0*/  R2UR UR4, R2 ;  /* 0x00000000020472ca */ /* 0x002fdc00000e0000 */
[----:B------:R-:W1:Y:S01]  /*0de0*/  LDCU UR4, c[0x0][UR4+0x2b4] ;  /* 0x00005680040477ac */ /* 0x000e620008000800 */
[----:B------:R-:W1:Y:S01]  /*0df0*/  S2UR UR36, SR_CTAID.Z ;  /* 0x00000000002479c3 */ /* 0x000e620000002700 */
[----:B------:R-:W4:Y:S01]  /*0e00*/  LDCU UR19, c[0x0][0xb24] ;  /* 0x00016480ff1377ac */ /* 0x000f220008000800 */
[----:B------:R-:W-:-:S05]  /*0e10*/  CS2R.32 R2, SR_CgaSize ;  /* 0x0000000000027805 */ /* 0x000fca0000008a00 */
[----:B------:R-:W-:-:S05]  /*0e20*/  IMAD R2, R2, -0xa0, RZ ;  /* 0xffffff6002027824 */ /* 0x000fca00078e02ff */
[----:B------:R-:W-:-:S14]  /*0e30*/  R2UR UR61, R2 ;  /* 0x00000000023d72ca */ /* 0x000fdc00000e0000 */
[----:B------:R-:W2:Y:S01]  /*0e40*/  LDCU UR61, c[0x0][UR61+0x2a0] ;  /* 0x000054003d3d77ac */ /* 0x000ea20008000800 */
[----:B------:R-:W-:-:S05]  /*0e50*/  CS2R.32 R2, SR_CgaSize ;  /* 0x0000000000027805 */ /* 0x000fca0000008a00 */
[----:B------:R-:W-:-:S05]  /*0e60*/  IMAD R2, R2, -0xa0, RZ ;  /* 0xffffff6002027824 */ /* 0x000fca00078e02ff */
[----:B------:R-:W-:-:S14]  /*0e70*/  R2UR UR60, R2 ;  /* 0x00000000023c72ca */ /* 0x000fdc00000e0000 */
[----:B------:R-:W2:Y:S01]  /*0e80*/  LDCU UR60, c[0x0][UR60+0x2a4] ;  /* 0x000054803c3c77ac */ /* 0x000ea20008000800 */
[----:B---3--:R-:W-:-:S04]  /*0e90*/  FMUL R0, R0, UR5 ;  /* 0x0000000500007c20 */ /* 0x008fc80008400000 */
[----:B------:R1:W3:Y:S01]  /*0ea0*/  F2I.U32.TRUNC.NTZ R2, R0 ;  /* 0x0000000000027305 */ /* 0x0002e2000020f000 */
[----:B----4-:R-:W-:Y:S01]  /*0eb0*/  UISETP.GE.AND UP0, UPT, UR19, 0x1, UPT ;  /* 0x000000011300788c */ /* 0x010fe2000bf06270 */
[----:B-1----:R-:W-:Y:S01]  /*0ec0*/  FMUL R0, R3, UR4 ;  /* 0x0000000403007c20 */ /* 0x002fe20008400000 */
[----:B---3--:R-:W-:-:S05]  /*0ed0*/  R2UR UR4, R2 ;  /* 0x00000000020472ca */ /* 0x008fca00000e0000 */
[----:B------:R-:W1:Y:S08]  /*0ee0*/  F2I.U32.TRUNC.NTZ R0, R0 ;  /* 0x0000000000007305 */ /* 0x000e70000020f000 */
[----:B------:R-:W-:-:S04]  /*0ef0*/  UIADD3 UR5, UPT, UPT, -UR4, URZ, URZ ;  /* 0x000000ff04057290 */ /* 0x000fc8000fffe1ff */
[----:B--2---:R-:W-:Y:S01]  /*0f00*/  UIMAD UR61, UR61, UR5, UR46 ;  /* 0x000000053d3d72a4 */ /* 0x004fe2000f8e022e */
[----:B-1----:R-:W-:-:S13]  /*0f10*/  R2UR UR6, R0 ;  /* 0x00000000000672ca */ /* 0x002fda00000e0000 */
[----:B------:R-:W-:-:S04]  /*0f20*/  UIADD3 UR4, UPT, UPT, -UR6, URZ, URZ ;  /* 0x000000ff06047290 */ /* 0x000fc8000fffe1ff */
[----:B------:R-:W-:Y:S01]  /*0f30*/  UIMAD UR60, UR60, UR4, UR47 ;  /* 0x000000043c3c72a4 */ /* 0x000fe2000f8e022f */
[----:B------:R-:W-:Y:S06]  /*0f40*/  BAR.SYNC.DEFER_BLOCKING 0x0 ;  /* 0x0000000000007b1d */ /* 0x000fec0000010000 */
[----:B------:R-:W-:Y:S05]  /*0f50*/  BRA.U !UP0, `(.L_x_15) ;  /* 0x0000000108d47547 */ /* 0x000fea000b800000 */
[----:B------:R-:W1:Y:S01]  /*0f60*/  LDCU.128 UR20, c[0x0][0xb10] ;  /* 0x00016200ff1477ac */ /* 0x000e620008000c00 */
[----:B------:R-:W2:Y:S01]  /*0f70*/  LDCU UR6, c[0x0][0x370] ;  /* 0x00006e00ff0677ac */ /* 0x000ea20008000800 */
[----:B------:R-:W3:Y:S01]  /*0f80*/  LDCU UR4, c[0x0][0x374] ;  /* 0x00006e80ff0477ac */ /* 0x000ee20008000800 */
[----:B------:R-:W4:Y:S01]  /*0f90*/  LDCU UR24, c[0x0][0xb0c] ;  /* 0x00016180ff1877ac */ /* 0x000f220008000800 */
[----:B------:R-:W4:Y:S01]  /*0fa0*/  LDCU UR5, c[0x0][0xb20] ;  /* 0x00016400ff0577ac */ /* 0x000f220008000800 */
[----:B------:R-:W4:Y:S01]  /*0fb0*/  LDCU.64 UR16, c[0x0][0xb28] ;  /* 0x00016500ff1077ac */ /* 0x000f220008000a00 */
[----:B-1----:R-:W-:Y:S02]  /*0fc0*/  UISETP.NE.AND UP0, UPT, UR22, 0x1, UPT ;  /* 0x000000011600788c */ /* 0x002fe4000bf05270 */
[----:B---3--:R-:W-:Y:S02]  /*0fd0*/  UIMAD.WIDE.U32 UR8, UR4, UR23, URZ ;  /* 0x00000017040872a5 */ /* 0x008fe4000f8e00ff */
[----:B--2---:R-:W-:-:S02]  /*0fe0*/  UIMAD.WIDE.U32 UR10, UR6, UR20, URZ ;  /* 0x00000014060a72a5 */ /* 0x004fc4000f8e00ff */
[----:B----4-:R-:W-:Y:S02]  /*0ff0*/  UISETP.NE.AND UP1, UPT, UR24, 0x1, UPT ;  /* 0x000000011800788c */ /* 0x010fe4000bf25270 */
[----:B------:R-:W-:Y:S01]  /*1000*/  UISETP.NE.AND UP4, UPT, UR19, 0x1, UPT ;  /* 0x000000011300788c */ /* 0x000fe2000bf85270 */
[----:B------:R-:W-:Y:S02]  /*1010*/  UMOV UR8, UR9 ;  /* 0x0000000900087c82 */ /* 0x000fe40008000000 */
[----:B------:R-:W-:Y:S01]  /*1020*/  UMOV UR10, UR11 ;  /* 0x0000000b000a7c82 */ /* 0x000fe20008000000 */
[----:B------:R-:W-:Y:S02]  /*1030*/  @UP0 USHF.R.U32.HI UR4, URZ, UR5, UR8 ;  /* 0x00000005ff040299 */ /* 0x000fe40008011608 */
[----:B------:R-:W-:Y:S02]  /*1040*/  UIMAD.WIDE.U32 UR12, UR47, UR23, URZ ;  /* 0x000000172f0c72a5 */ /* 0x000fe4000f8e00ff */
[----:B------:R-:W-:-:S02]  /*1050*/  UIMAD.WIDE.U32 UR8, UR4, UR16, URZ ;  /* 0x00000010040872a5 */ /* 0x000fc4000f8e00ff */
[----:B------:R-:W-:Y:S02]  /*1060*/  @UP1 USHF.R.U32.HI UR6, URZ, UR21, UR10 ;  /* 0x00000015ff061299 */ /* 0x000fe4000801160a */
[----:B------:R-:W-:Y:S02]  /*1070*/  UIMAD.WIDE.U32 UR14, UR46, UR20, URZ ;  /* 0x000000142e0e72a5 */ /* 0x000fe4000f8e00ff */
[----:B------:R-:W-:Y:S01]  /*1080*/  UIMAD.WIDE.U32 UR10, UR6, UR16, URZ ;  /* 0x00000010060a72a5 */ /* 0x000fe2000f8e00ff */
[----:B------:R-:W-:Y:S01]  /*1090*/  UMOV UR12, UR13 ;  /* 0x0000000d000c7c82 */ /* 0x000fe20008000000 */
[----:B------:R-:W-:Y:S01]  /*10a0*/  UMOV UR8, UR9 ;  /* 0x0000000900087c82 */ /* 0x000fe20008000000 */
[----:B------:R-:W-:Y:S02]  /*10b0*/  USHF.R.U32.HI UR12, URZ, UR5, UR12 ;  /* 0x00000005ff0c7299 */ /* 0x000fe4000801160c */
[----:B------:R-:W-:Y:S01]  /*10c0*/  @UP4 USHF.R.U32.HI UR4, URZ, UR17, UR8 ;  /* 0x00000011ff044299 */ /* 0x000fe20008011608 */
[----:B------:R-:W-:Y:S01]  /*10d0*/  UMOV UR14, UR15 ;  /* 0x0000000f000e7c82 */ /* 0x000fe20008000000 */
[----:B------:R-:W-:Y:S01]  /*10e0*/  UMOV UR10, UR11 ;  /* 0x0000000b000a7c82 */ /* 0x000fe20008000000 */
[----:B------:R-:W-:-:S02]  /*10f0*/  USHF.R.U32.HI UR14, URZ, UR21, UR14 ;  /* 0x00000015ff0e7299 */ /* 0x000fc4000801160e */
[----:B------:R-:W-:Y:S02]  /*1100*/  USEL UR5, UR47, UR12, !UP0 ;  /* 0x0000000c2f057287 */ /* 0x000fe4000c000000 */
[----:B------:R-:W-:Y:S02]  /*1110*/  @UP4 USHF.R.U32.HI UR6, URZ, UR17, UR10 ;  /* 0x00000011ff064299 */ /* 0x000fe4000801160a */
[----:B------:R-:W-:Y:S02]  /*1120*/  UIMAD UR7, UR4, UR19, URZ ;  /* 0x00000013040772a4 */ /* 0x000fe4000f8e02ff */
[----:B------:R-:W-:Y:S02]  /*1130*/  USEL UR4, UR46, UR14, !UP1 ;  /* 0x0000000e2e047287 */ /* 0x000fe4000c800000 */
[----:B------:R-:W-:Y:S02]  /*1140*/  UIMAD UR10, UR6, UR19, URZ ;  /* 0x00000013060a72a4 */ /* 0x000fe4000f8e02ff */
[----:B------:R-:W-:-:S02]  /*1150*/  UISETP.GE.AND UP0, UPT, UR5, UR7, UPT ;  /* 0x000000070500728c */ /* 0x000fc4000bf06270 */
[----:B------:R-:W-:Y:S02]  /*1160*/  UIMAD.WIDE.U32 UR8, UR5, UR16, URZ ;  /* 0x00000010050872a5 */ /* 0x000fe4000f8e00ff */
[----:B------:R-:W-:Y:S02]  /*1170*/  UISETP.GE.OR UP0, UPT, UR4, UR10, UP0 ;  /* 0x0000000a0400728c */ /* 0x000fe40008706670 */
[----:B------:R-:W-:Y:S02]  /*1180*/  UIMAD.WIDE.U32 UR10, UR4, UR16, URZ ;  /* 0x00000010040a72a5 */ /* 0x000fe4000f8e00ff */
[----:B------:R-:W-:Y:S01]  /*1190*/  UIADD3 UR10, UPT, UPT, -UR4, URZ, URZ ;  /* 0x000000ff040a7290 */ /* 0x000fe2000fffe1ff */
[----:B------:R-:W-:Y:S01]  /*11a0*/  UMOV UR8, UR9 ;  /* 0x0000000900087c82 */ /* 0x000fe20008000000 */
[----:B------:R-:W-:Y:S02]  /*11b0*/  UIADD3 UR9, UPT, UPT, -UR5, URZ, URZ ;  /* 0x000000ff05097290 */ /* 0x000fe4000fffe1ff */
[----:B------:R-:W-:-:S03]  /*11c0*/  USHF.R.U32.HI UR8, URZ, UR17, UR8 ;  /* 0x00000011ff087299 */ /* 0x000fc60008011608 */
[----:B------:R-:W-:Y:S01]  /*11d0*/  @!UP0 UMOV UR7, UR11 ;  /* 0x0000000b00078c82 */ /* 0x000fe20008000000 */
[----:B------:R-:W-:Y:S02]  /*11e0*/  UIMAD UR47, UR22, UR9, UR47 ;  /* 0x00000009162f72a4 */ /* 0x000fe4000f8e022f */
[----:B------:R-:W-:Y:S02]  /*11f0*/  USEL UR8, UR5, UR8, !UP4 ;  /* 0x0000000805087287 */ /* 0x000fe4000e000000 */
[----:B------:R-:W-:Y:S02]  /*1200*/  @!UP0 USHF.R.U32.HI UR7, URZ, UR17, UR7 ;  /* 0x00000011ff078299 */ /* 0x000fe40008011607 */
[----:B------:R-:W-:Y:S02]  /*1210*/  UIADD3 UR9, UPT, UPT, -UR8, URZ, URZ ;  /* 0x000000ff08097290 */ /* 0x000fe4000fffe1ff */
[----:B------:R-:W-:Y:S02]  /*1220*/  @!UP0 USEL UR7, UR4, UR7, !UP4 ;  /* 0x0000000704078287 */ /* 0x000fe4000e000000 */
[----:B------:R-:W-:-:S02]  /*1230*/  UIMAD UR9, UR19, UR9, UR5 ;  /* 0x00000009130972a4 */ /* 0x000fc4000f8e0205 */
[----:B------:R-:W-:Y:S02]  /*1240*/  @!UP0 UIADD3 UR8, UPT, UPT, UR8, -UR7, URZ ;  /* 0x8000000708088290 */ /* 0x000fe4000fffe0ff */
[----:B------:R-:W-:Y:S02]  /*1250*/  @!UP0 UIMAD UR7, UR9, UR6, UR7 ;  /* 0x00000006090782a4 */ /* 0x000fe4000f8e0207 */
[----:B------:R-:W-:Y:S02]  /*1260*/  @!UP0 UIMAD UR5, UR8, UR19, UR4 ;  /* 0x00000013080582a4 */ /* 0x000fe4000f8e0204 */
[----:B------:R-:W-:Y:S02]  /*1270*/  UIMAD UR6, UR24, UR10, UR46 ;  /* 0x0000000a180672a4 */ /* 0x000fe4000f8e022e */
[----:B------:R-:W-:Y:S01]  /*1280*/  UIMAD UR47, UR5, UR22, UR47 ;  /* 0x00000016052f72a4 */ /* 0x000fe2000f8e022f */
[----:B------:R-:W-:Y:S02]  /*1290*/  @!UP0 UMOV UR4, UR7 ;  /* 0x0000000700048c82 */ /* 0x000fe40008000000 */
[----:B------:R-:W-:-:S12]  /*12a0*/  UIMAD UR46, UR4, UR24, UR6 ;  /* 0x00000018042e72a4 */ /* 0x000fd8000f8e0206 */
.L_x_15:
[----:B------:R-:W1:Y:S01]  /*12b0*/  LDCU UR4, c[0x0][0xb30] ;  /* 0x00016600ff0477ac */ /* 0x000e620008000800 */
[----:B------:R-:W2:Y:S01]  /*12c0*/  S2UR UR15, SR_CgaCtaId ;  /* 0x00000000000f79c3 */ /* 0x000ea20000008800 */
[----:B-1----:R-:W-:-:S09]  /*12d0*/  UISETP.NE.AND UP0, UPT, UR4, 0x1, UPT ;  /* 0x000000010400788c */ /* 0x002fd2000bf05270 */
[----:B--2---:R-:W-:Y:S05]  /*12e0*/  BRA.U UP0, `(.L_x_16) ;  /* 0x0000000100447547 */ /* 0x004fea000b800000 */
[----:B------:R-:W1:Y:S01]  /*12f0*/  LDCU.128 UR8, c[0x0][0xb10] ;  /* 0x00016200ff0877ac */ /* 0x000e620008000c00 */
[----:B------:R-:W2:Y:S01]  /*1300*/  LDCU UR12, c[0x0][0xb0c] ;  /* 0x00016180ff0c77ac */ /* 0x000ea20008000800 */
[----:B------:R-:W3:Y:S01]  /*1310*/  LDCU UR13, c[0x0][0xb20] ;  /* 0x00016400ff0d77ac */ /* 0x000ee20008000800 */
[----:B-1----:R-:W-:Y:S02]  /*1320*/  UIMAD.WIDE.U32 UR6, UR46, UR8, URZ ;  /* 0x000000082e0672a5 */ /* 0x002fe4000f8e00ff */
[----:B------:R-:W-:Y:S02]  /*1330*/  UIMAD.WIDE.U32 UR4, UR47, UR11, URZ ;  /* 0x0000000b2f0472a5 */ /* 0x000fe4000f8e00ff */
[----:B--2---:R-:W-:Y:S02]  /*1340*/  UISETP.NE.AND UP1, UPT, UR12, 0x1, UPT ;  /* 0x000000010c00788c */ /* 0x004fe4000bf25270 */
[----:B------:R-:W-:Y:S01]  /*1350*/  UISETP.NE.AND UP0, UPT, UR10, 0x1, UPT ;  /* 0x000000010a00788c */ /* 0x000fe2000bf05270 */
[----:B------:R-:W-:-:S02]  /*1360*/  UMOV UR6, UR7 ;  /* 0x0000000700067c82 */ /* 0x000fc40008000000 */
[----:B------:R-:W-:Y:S01]  /*1370*/  UMOV UR4, UR5 ;  /* 0x0000000500047c82 */ /* 0x000fe20008000000 */
[----:B------:R-:W-:Y:S02]  /*1380*/  USHF.R.U32.HI UR6, URZ, UR9, UR6 ;  /* 0x00000009ff067299 */ /* 0x000fe40008011606 */
[----:B---3--:R-:W-:Y:S02]  /*1390*/  USHF.R.U32.HI UR4, URZ, UR13, UR4 ;  /* 0x0000000dff047299 */ /* 0x008fe40008011604 */
[----:B------:R-:W-:Y:S02]  /*13a0*/  USEL UR5, UR46, UR6, !UP1 ;  /* 0x000000062e057287 */ /* 0x000fe4000c800000 */
[----:B------:R-:W-:-:S04]  /*13b0*/  USEL UR4, UR47, UR4, !UP0 ;  /* 0x000000042f047287 */ /* 0x000fc8000c000000 */
[----:B------:R-:W-:Y:S02]  /*13c0*/  UIADD3 UR6, UPT, UPT, UR5, -UR4, URZ ;  /* 0x8000000405067290 */ /* 0x000fe4000fffe0ff */
[----:B------:R-:W-:Y:S02]  /*13d0*/  UIADD3 UR4, UPT, UPT, -UR5, UR4, URZ ;  /* 0x0000000405047290 */ /* 0x000fe4000fffe1ff */
[----:B------:R-:W-:Y:S02]  /*13e0*/  UIMAD UR47, UR6, UR10, UR47 ;  /* 0x0000000a062f72a4 */ /* 0x000fe4000f8e022f */
[----:B------:R-:W-:-:S12]  /*13f0*/  UIMAD UR46, UR4, UR12, UR46 ;  /* 0x0000000c042e72a4 */ /* 0x000fd8000f8e022e */
.L_x_16:
[----:B------:R-:W-:Y:S01]  /*1400*/  BAR.SYNC.DEFER_BLOCKING 0x0 ;  /* 0x0000000000007b1d */ /* 0x000fe20000010000 */
[----:B------:R-:W-:Y:S01]  /*1410*/  UISETP.NE.AND UP0, UPT, UR18, 0x2, UPT ;  /* 0x000000021200788c */ /* 0x000fe2000bf05270 */
[----:B------:R-:W-:Y:S02]  /*1420*/  ISETP.NE.OR P3, PT, R4, 0x2, !P3 ;  /* 0x000000020400780c */ /* 0x000fe40005f65670 */
[----:B------:R-:W-:Y:S02]  /*1430*/  LOP3.LUT R14, R6, 0x1f, RZ, 0xc0, !PT ;  /* 0x0000001f060e7812 */ /* 0x000fe400078ec0ff */
[----:B------:R-:W1:Y:S04]  /*1440*/  LDCU UR21, c[0x0][0xb24] ;  /* 0x00016480ff1577ac */ /* 0x000e680008000800 */
[----:B------:R-:W-:Y:S05]  /*1450*/  BRA.U UP0, `(.L_x_17) ;  /* 0x00000011008c7547 */ /* 0x000fea000b800000 */
[----:B------:R-:W2:Y:S01]  /*1460*/  LDCU UR6, c[0x0][0x38c] ;  /* 0x00007180ff0677ac */ /* 0x000ea20008000800 */
[----:B------:R-:W-:Y:S01]  /*1470*/  PLOP3.LUT P1, PT, PT, PT, UP3, 0x80, 0x8 ;  /* 0x000000000008781c */ /* 0x000fe20003f2f038 */
[----:B------:R-:W-:Y:S01]  /*1480*/  HFMA2 R12, -RZ, RZ, 0, 0 ;  /* 0x00000000ff0c7431 */ /* 0x000fe200000001ff */
[----:B------:R-:W-:Y:S01]  /*1490*/  ISETP.EQ.OR P2, PT, R14, RZ, P3 ;  /* 0x000000ff0e00720c */ /* 0x000fe20001f42670 */
[----:B------:R-:W-:Y:S01]  /*14a0*/  IMAD.MOV.U32 R0, RZ, RZ, 0x1 ;  /* 0x00000001ff007424 */ /* 0x000fe200078e00ff */
[----:B------:R-:W-:Y:S01]  /*14b0*/  PLOP3.LUT P1, PT, P1, PT, PT, 0x8, 0x80 ;  /* 0x000000000080781c */ /* 0x000fe20000f2e170 */
[----:B------:R-:W-:Y:S01]  /*14c0*/  IMAD.MOV.U32 R9, RZ, RZ, RZ ;  /* 0x000000ffff097224 */ /* 0x000fe200078e00ff */
[----:B------:R-:W-:Y:S01]  /*14d0*/  MOV R11, 0x1 ;  /* 0x00000001000b7802 */ /* 0x000fe20000000f00 */
[----:B------:R-:W-:Y:S01]  /*14e0*/  IMAD.MOV.U32 R10, RZ, RZ, RZ ;  /* 0x000000ffff0a7224 */ /* 0x000fe200078e00ff */
[----:B------:R-:W3:Y:S01]  /*14f0*/  LDCU UR40, c[0x0][0x370] ;  /* 0x00006e00ff2877ac */ /* 0x000ee20008000800 */
[----:B------:R-:W4:Y:S01]  /*1500*/  LDCU.64 UR28, c[0x0][0x348] ;  /* 0x00006900ff1c77ac */ /* 0x000f220008000a00 */
[----:B------:R-:W1:Y:S01]  /*1510*/  LDCU UR39, c[0x0][0x374] ;  /* 0x00006e80ff2777ac */ /* 0x000e620008000800 */
[----:B--2---:R-:W-:-:S02]  /*1520*/  UIADD3 UR5, UPT, UPT, UR6, 0x3f, URZ ;  /* 0x0000003f06057890 */ /* 0x004fc4000fffe0ff */
[----:B------:R-:W-:Y:S02]  /*1530*/  UIADD3 UR44, UPT, UPT, UR6, 0x7e, URZ ;  /* 0x0000007e062c7890 */ /* 0x000fe4000fffe0ff */
[----:B------:R-:W-:-:S04]  /*1540*/  USHF.R.S32.HI UR4, URZ, 0x1f, UR5 ;  /* 0x0000001fff047899 */ /* 0x000fc80008011405 */
[----:B------:R-:W-:Y:S02]  /*1550*/  ULEA.HI UR4, UR4, UR5, URZ, 0x6 ;  /* 0x0000000504047291 */ /* 0x000fe4000f8f30ff */
[----:B------:R-:W-:Y:S02]  /*1560*/  UIADD3 UR5, UPT, UPT, UR6, -0x1, URZ ;  /* 0xffffffff06057890 */ /* 0x000fe4000fffe0ff */
[----:B------:R-:W-:Y:S02]  /*1570*/  USHF.R.S32.HI UR42, URZ, 0x6, UR4 ;  /* 0x00000006ff2a7899 */ /* 0x000fe40008011404 */
[----:B------:R-:W-:Y:S02]  /*1580*/  UISETP.GE.U32.AND UP1, UPT, UR5, -0x7f, UPT ;  /* 0xffffff810500788c */ /* 0x000fe4000bf26070 */
[----:B------:R-:W-:Y:S01]  /*1590*/  UISETP.LT.U32.AND UP0, UPT, UR42, 0x4, UPT ;  /* 0x000000042a00788c */ /* 0x000fe2000bf01070 */
[----:B------:R-:W-:-:S03]  /*15a0*/  UMOV UR6, URZ ;  /* 0x000000ff00067c82 */ /* 0x000fc60008000000 */
[----:B------:R-:W-:-:S04]  /*15b0*/  USEL UR41, UR42, 0x4, UP0 ;  /* 0x000000042a297887 */ /* 0x000fc80008000000 */
[----:B------:R-:W-:Y:S02]  /*15c0*/  UIADD3 UR14, UPT, UPT, UR41, -0x1, URZ ;  /* 0xffffffff290e7890 */ /* 0x000fe4000fffe0ff */
[----:B------:R-:W-:Y:S02]  /*15d0*/  @UP1 UIADD3 UR14, UPT, UPT, UR41, URZ, URZ ;  /* 0x000000ff290e1290 */ /* 0x000fe4000fffe0ff */
[----:B------:R-:W-:Y:S02]  /*15e0*/  UIADD3 UR43, UPT, UPT, UR42, -UR41, URZ ;  /* 0x800000292a2b7290 */ /* 0x000fe4000fffe0ff */
[----:B-1-34-:R-:W-:-:S12]  /*15f0*/  UIADD3 UR14, UPT, UPT, UR14, 0x1, URZ ;  /* 0x000000010e0e7890 */ /* 0x01afd8000fffe0ff */
.L_x_35:
[----:B------:R-:W-:Y:S01]  /*1600*/  UISETP.NE.AND UP0, UPT, UR15, URZ, UPT ;  /* 0x000000ff0f00728c */ /* 0x000fe2000bf05270 */
[----:B------:R-:W1:Y:S08]  /*1610*/  S2UR UR15, SR_CgaCtaId ;  /* 0x00000000000f79c3 */ /* 0x000e700000008800 */
[----:B------:R-:W-:Y:S05]  /*1620*/  BRA.U UP0, `(.L_x_18) ;  /* 0x0000000100347547 */ /* 0x000fea000b800000 */
[----:B------:R-:W2:Y:S01]  /*1630*/  S2R R2, SR_CgaCtaId ;  /* 0x0000000000027919 */ /* 0x000ea20000008800 */
[----:B------:R-:W-:-:S04]  /*1640*/  MOV R3, 0x400 ;  /* 0x0000040000037802 */ /* 0x000fc80000000f00 */
[----:B--2---:R-:W-:Y:S02]  /*1650*/  LEA R2, R2, R3, 0x18 ;  /* 0x0000000302027211 */ /* 0x004fe400078ec0ff */
[----:B------:R-:W-:-:S03]  /*1660*/  SHF.L.U32 R3, R11, 0x1f, RZ ;  /* 0x0000001f0b037819 */ /* 0x000fc600000006ff */
[----:B------:R-:W-:-:S04]  /*1670*/  IMAD R2, R10, 0x8, R2 ;  /* 0x000000080a027824 */ /* 0x000fc800078e0202 */
[----:B------:R-:W2:Y:S02]  /*1680*/  SYNCS.PHASECHK.TRANS64.TRYWAIT P0, [R2+URZ+0xd0], R3 ;  /* 0x0000d003020075a7 */ /* 0x000ea400080011ff */
[----:B--2---:R-:W-:Y:S05]  /*1690*/  @!P0 BRA `(.L_x_19) ;  /* 0x0000008000a88947 */ /* 0x004fea0003800000 */
.L_x_105:
[----:B------:R2:W-:Y:S02]  /*16a0*/  SYNCS.ARRIVE.TRANS64.A1T0 RZ, [R2+URZ+0xc0], RZ ;  /* 0x0000c0ff02ff79a7 */ /* 0x0005e400081000ff */
[----:B--2---:R-:W-:-:S05]  /*16b0*/  VIADD R2, R10, 0x1 ;  /* 0x000000010a027836 */ /* 0x004fca0000000000 */
[----:B------:R-:W-:-:S04]  /*16c0*/  ISETP.NE.AND P0, PT, R2, 0x2, PT ;  /* 0x000000020200780c */ /* 0x000fc80003f05270 */
[----:B------:R-:W-:Y:S02]  /*16d0*/  SEL R3, RZ, 0x1, P0 ;  /* 0x00000001ff037807 */ /* 0x000fe40000000000 */
[----:B------:R-:W-:Y:S02]  /*16e0*/  SEL R10, R2, RZ, P0 ;  /* 0x000000ff020a7207 */ /* 0x000fe40000000000 */
[----:B------:R-:W-:-:S07]  /*16f0*/  LOP3.LUT R11, R11, R3, RZ, 0x3c, !PT ;  /* 0x000000030b0b7212 */ /* 0x000fce00078e3cff */
.L_x_18:
[----:B------:R-:W-:Y:S01]  /*1700*/  UMOV UR4, 0x400 ;  /* 0x0000040000047882 */ /* 0x000fe20000000000 */
[----:B------:R-:W-:Y:S01]  /*1710*/  SHF.L.U32 R2, R0, 0x1f, RZ ;  /* 0x0000001f00027819 */ /* 0x000fe200000006ff */
[----:B-1----:R-:W-:Y:S02]  /*1720*/  ULEA UR4, UR15, UR4, 0x18 ;  /* 0x000000040f047291 */ /* 0x002fe4000f8ec0ff */
[----:B------:R-:W-:Y:S02]  /*1730*/  UISETP.GE.U32.AND UP0, UPT, UR44, 0x7f, UPT ;  /* 0x0000007f2c00788c */ /* 0x000fe4000bf06070 */
[----:B------:R-:W-:Y:S02]  /*1740*/  ULEA UR5, UR6, UR4, 0x3 ;  /* 0x0000000406057291 */ /* 0x000fe4000f8e18ff */
[----:B------:R-:W-:Y:S02]  /*1750*/  USHF.L.U32 UR35, UR46, 0x7, URZ ;  /* 0x000000072e237899 */ /* 0x000fe400080006ff */
[----:B------:R-:W-:Y:S01]  /*1760*/  UIMAD UR11, UR47, 0xa0, URZ ;  /* 0x000000a02f0b78a4 */ /* 0x000fe2000f8e02ff */
[----:B------:R-:W-:-:S04]  /*1770*/  UMOV UR13, URZ ;  /* 0x000000ff000d7c82 */ /* 0x000fc80008000000 */
[----:B------:R1:W2:Y:S01]  /*1780*/  SYNCS.PHASECHK.TRANS64.TRYWAIT P0, [UR5+0x20], R2 ;  /* 0x00002002ff0075a7 */ /* 0x0002a20008001105 */
[----:B------:R-:W-:Y:S06]  /*1790*/  BRA.U !UP0, `(.L_x_20) ;  /* 0x0000000108a87547 */ /* 0x000fec000b800000 */
[----:B------:R-:W-:Y:S01]  /*17a0*/  UMOV UR7, URZ ;  /* 0x000000ff00077c82 */ /* 0x000fe20008000000 */
[----:B------:R-:W-:-:S05]  /*17b0*/  UMOV UR5, UR6 ;  /* 0x0000000600057c82 */ /* 0x000fca0008000000 */
.L_x_25:
[----:B--2---:R-:W-:Y:S01]  /*17c0*/  @!P3 MOV R3, 0x9000 ;  /* 0x000090000003b802 */ /* 0x004fe20000000f00 */
[----:B---3--:R-:W-:Y:S01]  /*17d0*/  ULEA UR33, UR5, UR4, 0x3 ;  /* 0x0000000405217291 */ /* 0x008fe2000f8e18ff */
[----:B--2-4-:R-:W-:Y:S11]  /*17e0*/  @P0 BRA `(.L_x_21) ;  /* 0x00000000000c0947 */ /* 0x014ff60003800000 */
[----:B-1----:R-:W-:Y:S04]  /*17f0*/  SHF.L.U32 R2, R0, 0x1f, RZ ;  /* 0x0000001f00027819 */ /* 0x002fe800000006ff */
[----:B------:R-:W1:Y:S02]  /*1800*/  SYNCS.PHASECHK.TRANS64.TRYWAIT P0, [UR33+0x20], R2 ;  /* 0x00002002ff0075a7 */ /* 0x000e640008001121 */
[----:B-1----:R-:W-:Y:S05]  /*1810*/  @!P0 BRA `(.L_x_22) ;  /* 0x00000080005c8947 */ /* 0x002fea0003800000 */
.L_x_21:
[----:B------:R2:W-:Y:S01]  /*1820*/  @!P3 SYNCS.ARRIVE.TRANS64 RZ, [UR33], R3 ;  /* 0x00000003ffffb9a7 */ /* 0x0005e20008000021 */
[----:B------:R-:W-:Y:S04]  /*1830*/  BSSY.RECONVERGENT B0, `(.L_x_23) ;  /* 0x0000003000007945 */ /* 0x000fe80003800200 */
[----:B------:R-:W-:Y:S05]  /*1840*/  @P2 BRA `(.L_x_24) ;  /* 0x0000000000042947 */ /* 0x000fea0003800000 */
[----:B------:R-:W-:Y:S05]  /*1850*/  BPT.TRAP 0x1 ;  /* 0x000000040000795c */ /* 0x000fea0000300000 */
.L_x_24:
[----:B------:R-:W-:Y:S05]  /*1860*/  BSYNC.RECONVERGENT B0 ;  /* 0x0000000000007941 */ /* 0x000fea0003800200 */
.L_x_23:
[----:B------:R-:W-:Y:S02]  /*1870*/  UIADD3 UR6, UPT, UPT, UR5, 0x1, URZ ;  /* 0x0000000105067890 */ /* 0x000fe4000fffe0ff */
[----:B------:R-:W-:Y:S02]  /*1880*/  UIADD3 UR18, UP1, UPT, UR28, 0x80, URZ ;  /* 0x000000801c127890 */ /* 0x000fe4000ff3e0ff */
[----:B------:R-:W-:Y:S02]  /*1890*/  UISETP.NE.AND UP0, UPT, UR6, 0x4, UPT ;  /* 0x000000040600788c */ /* 0x000fe4000bf05270 */
[----:B------:R-:W-:Y:S02]  /*18a0*/  ULEA UR32, UR5, UR4, 0xe ;  /* 0x0000000405207291 */ /* 0x000fe4000f8e70ff */
[----:B------:R-:W-:Y:S02]  /*18b0*/  USEL UR9, URZ, 0x1, UP0 ;  /* 0x00000001ff097887 */ /* 0x000fe40008000000 */
[----:B------:R-:W-:Y:S02]  /*18c0*/  USEL UR6, UR6, URZ, UP0 ;  /* 0x000000ff06067287 */ /* 0x000fe40008000000 */
[----:B------:R-:W-:Y:S02]  /*18d0*/  USHF.L.U32 UR34, UR7, 0x6, URZ ;  /* 0x0000000607227899 */ /* 0x000fe400080006ff */
[----:B------:R-:W-:Y:S01]  /*18e0*/  ULEA UR8, UR6, UR4, 0x3 ;  /* 0x0000000406087291 */ /* 0x000fe2000f8e18ff */
[----:B------:R-:W-:Y:S01]  /*18f0*/  LOP3.LUT R0, R0, UR9, RZ, 0x3c, !PT ;  /* 0x0000000900007c12 */ /* 0x000fe2000f8e3cff */
[----:B------:R-:W-:Y:S02]  /*1900*/  UIADD3.X UR19, UPT, UPT, URZ, UR29, URZ, UP1, !UPT ;  /* 0x0000001dff137290 */ /* 0x000fe40008ffe4ff */
[----:B------:R-:W-:Y:S01]  /*1910*/  UIADD3 UR32, UPT, UPT, UR32, 0x14400, URZ ;  /* 0x0001440020207890 */ /* 0x000fe2000fffe0ff */
[----:B-1----:R-:W-:Y:S01]  /*1920*/  SHF.L.U32 R2, R0, 0x1f, RZ ;  /* 0x0000001f00027819 */ /* 0x002fe200000006ff */
[----:B------:R-:W-:Y:S02]  /*1930*/  UIADD3 UR16, UP0, UPT, UR28, 0x180, URZ ;  /* 0x000001801c107890 */ /* 0x000fe4000ff1e0ff */
[----:B------:R-:W-:Y:S01]  /*1940*/  UIADD3 UR7, UPT, UPT, UR7, 0x1, URZ ;  /* 0x0000000107077890 */ /* 0x000fe2000fffe0ff */
[----:B------:R3:W4:Y:S01]  /*1950*/  SYNCS.PHASECHK.TRANS64.TRYWAIT P0, [UR8+0x20], R2 ;  /* 0x00002002ff0075a7 */ /* 0x0007220008001108 */
[----:B------:R-:W-:Y:S01]  /*1960*/  UIMAD UR8, UR5, 0x5000, UR4 ;  /* 0x00005000050878a4 */ /* 0x000fe2000f8e0204 */
[----:B------:R-:W-:Y:S01]  /*1970*/  UMOV UR22, 0x0 ;  /* 0x0000000000167882 */ /* 0x000fe20000000000 */
[----:B------:R-:W-:Y:S02]  /*1980*/  UMOV UR23, 0x10000000 ;  /* 0x1000000000177882 */ /* 0x000fe40000000000 */
[----:B------:R-:W-:Y:S01]  /*1990*/  UIADD3 UR8, UPT, UPT, UR8, 0x24400, URZ ;  /* 0x0002440008087890 */ /* 0x000fe2000fffe0ff */
[----:B------:R3:W-:Y:S01]  /*19a0*/  UTMALDG.3D [UR32], [UR18], desc[UR22] ;  /* 0x00001620120075b4 */ /* 0x0007e20008011000 */
[----:B------:R-:W-:Y:S01]  /*19b0*/  UIADD3.X UR17, UPT, UPT, URZ, UR29, URZ, UP0, !UPT ;  /* 0x0000001dff117290 */ /* 0x000fe200087fe4ff */
[----:B------:R-:W-:Y:S01]  /*19c0*/  UMOV UR12, UR36 ;  /* 0x00000024000c7c82 */ /* 0x000fe20008000000 */
[----:B------:R-:W-:Y:S01]  /*19d0*/  UMOV UR9, UR33 ;  /* 0x0000002100097c82 */ /* 0x000fe20008000000 */
[----:B------:R-:W-:Y:S01]  /*19e0*/  UMOV UR10, UR34 ;  /* 0x00000022000a7c82 */ /* 0x000fe20008000000 */
[----:B------:R-:W-:Y:S01]  /*19f0*/  UISETP.NE.AND UP0, UPT, UR7, UR14, UPT ;  /* 0x0000000e0700728c */ /* 0x000fe2000bf05270 */
[----:B------:R-:W-:Y:S01]  /*1a00*/  UMOV UR13, UR14 ;  /* 0x0000000e000d7c82 */ /* 0x000fe20008000000 */
[----:B------:R-:W-:Y:S03]  /*1a10*/  UMOV UR5, UR6 ;  /* 0x0000000600057c82 */ /* 0x000fe60008000000 */
[----:B------:R3:W-:Y:S04]  /*1a20*/  UTMALDG.3D [UR8], [UR16], desc[UR22] ;  /* 0x00001608100075b4 */ /* 0x0007e80008011000 */
[----:B------:R-:W-:Y:S05]  /*1a30*/  BRA.U UP0, `(.L_x_25) ;  /* 0xfffffffd00607547 */ /* 0x000fea000b83ffff */
.L_x_20:
[----:B------:R-:W-:Y:S01]  /*1a40*/  ULEA UR5, UR6, UR4, 0x3 ;  /* 0x0000000406057291 */ /* 0x000fe2000f8e18ff */
[----:B-1-3--:R-:W-:Y:S01]  /*1a50*/  SHF.L.U32 R2, R0, 0x1f, RZ ;  /* 0x0000001f00027819 */ /* 0x00afe200000006ff */
[----:B------:R-:W-:Y:S01]  /*1a60*/  @!P1 SYNCS.ARRIVE.TRANS64.A1T0 RZ, [UR4+0x68], RZ ;  /* 0x000068ffffff99a7 */ /* 0x000fe20008100004 */
[----:B------:R-:W-:-:S06]  /*1a70*/  UISETP.GT.AND UP0, UPT, UR42, UR41, UPT ;  /* 0x000000292a00728c */ /* 0x000fcc000bf04270 */
[----:B--2-4-:R1:W2:Y:S03]  /*1a80*/  SYNCS.PHASECHK.TRANS64.TRYWAIT P0, [UR5+0x20], R2 ;  /* 0x00002002ff0075a7 */ /* 0x0142a60008001105 */
[----:B------:R-:W-:Y:S05]  /*1a90*/  BRA.U !UP0, `(.L_x_26) ;  /* 0x0000000108ac7547 */ /* 0x000fea000b800000 */
[----:B------:R-:W-:Y:S01]  /*1aa0*/  UIADD3 UR26, UPT, UPT, UR43, UR13, URZ ;  /* 0x0000000d2b1a7290 */ /* 0x000fe2000fffe0ff */
[----:B------:R-:W-:-:S11]  /*1ab0*/  UMOV UR5, UR6 ;  /* 0x0000000600057c82 */ /* 0x000fd60008000000 */
.L_x_31:
[----:B--2---:R-:W-:Y:S01]  /*1ac0*/  @!P3 MOV R3, 0x9000 ;  /* 0x000090000003b802 */ /* 0x004fe20000000f00 */
[----:B---3--:R-:W-:Y:S01]  /*1ad0*/  ULEA UR17, UR5, UR4, 0x3 ;  /* 0x0000000405117291 */ /* 0x008fe2000f8e18ff */
[----:B--2-4-:R-:W-:Y:S11]  /*1ae0*/  @P0 BRA `(.L_x_27) ;  /* 0x00000000000c0947 */ /* 0x014ff60003800000 */
[----:B-1----:R-:W-:Y:S04]  /*1af0*/  SHF.L.U32 R2, R0, 0x1f, RZ ;  /* 0x0000001f00027819 */ /* 0x002fe800000006ff */
[----:B------:R-:W1:Y:S02]  /*1b00*/  SYNCS.PHASECHK.TRANS64.TRYWAIT P0, [UR17+0x20], R2 ;  /* 0x00002002ff0075a7 */ /* 0x000e640008001111 */
[----:B-1----:R-:W-:Y:S05]  /*1b10*/  @!P0 BRA `(.L_x_28) ;  /* 0x0000007c00b48947 */ /* 0x002fea0003800000 */
.L_x_27:
[----:B------:R2:W-:Y:S01]  /*1b20*/  @!P3 SYNCS.ARRIVE.TRANS64 RZ, [UR17], R3 ;  /* 0x00000003ffffb9a7 */ /* 0x0005e20008000011 */
[----:B------:R-:W-:Y:S04]  /*1b30*/  BSSY.RECONVERGENT B0, `(.L_x_29) ;  /* 0x0000003000007945 */ /* 0x000fe80003800200 */
[----:B------:R-:W-:Y:S05]  /*1b40*/  @P2 BRA `(.L_x_30) ;  /* 0x0000000000042947 */ /* 0x000fea0003800000 */
[----:B------:R-:W-:Y:S05]  /*1b50*/  BPT.TRAP 0x1 ;  /* 0x000000040000795c */ /* 0x000fea0000300000 */
.L_x_30:
[----:B------:R-:W-:Y:S05]  /*1b60*/  BSYNC.RECONVERGENT B0 ;  /* 0x0000000000007941 */ /* 0x000fea0003800200 */
.L_x_29:
[----:B------:R-:W-:Y:S02]  /*1b70*/  UIADD3 UR6, UPT, UPT, UR5, 0x1, URZ ;  /* 0x0000000105067890 */ /* 0x000fe4000fffe0ff */
[----:B------:R-:W-:Y:S02]  /*1b80*/  ULEA UR16, UR5, UR4, 0xe ;  /* 0x0000000405107291 */ /* 0x000fe4000f8e70ff */
[----:B------:R-:W-:Y:S02]  /*1b90*/  UISETP.NE.AND UP0, UPT, UR6, 0x4, UPT ;  /* 0x000000040600788c */ /* 0x000fe4000bf05270 */
[----:B------:R-:W-:Y:S02]  /*1ba0*/  UIADD3 UR24, UP1, UPT, UR28, 0x80, URZ ;  /* 0x000000801c187890 */ /* 0x000fe4000ff3e0ff */
[----:B------:R-:W-:Y:S02]  /*1bb0*/  USEL UR8, URZ, 0x1, UP0 ;  /* 0x00000001ff087887 */ /* 0x000fe40008000000 */
[----:B------:R-:W-:Y:S02]  /*1bc0*/  USEL UR6, UR6, URZ, UP0 ;  /* 0x000000ff06067287 */ /* 0x000fe40008000000 */
[----:B------:R-:W-:Y:S02]  /*1bd0*/  USHF.L.U32 UR18, UR13, 0x6, URZ ;  /* 0x000000060d127899 */ /* 0x000fe400080006ff */
[----:B------:R-:W-:Y:S01]  /*1be0*/  ULEA UR7, UR6, UR4, 0x3 ;  /* 0x0000000406077291 */ /* 0x000fe2000f8e18ff */
[----:B------:R-:W-:Y:S01]  /*1bf0*/  LOP3.LUT R0, R0, UR8, RZ, 0x3c, !PT ;  /* 0x0000000800007c12 */ /* 0x000fe2000f8e3cff */
[----:B------:R-:W-:Y:S02]  /*1c00*/  UIADD3 UR16, UPT, UPT, UR16, 0x14400, URZ ;  /* 0x0001440010107890 */ /* 0x000fe4000fffe0ff */
[----:B------:R-:W-:Y:S01]  /*1c10*/  UIADD3.X UR25, UPT, UPT, URZ, UR29, URZ, UP1, !UPT ;  /* 0x0000001dff197290 */ /* 0x000fe20008ffe4ff */
[----:B-1----:R-:W-:Y:S01]  /*1c20*/  SHF.L.U32 R2, R0, 0x1f, RZ ;  /* 0x0000001f00027819 */ /* 0x002fe200000006ff */
[----:B------:R-:W-:Y:S02]  /*1c30*/  UIMAD UR8, UR5, 0x5000, UR4 ;  /* 0x00005000050878a4 */ /* 0x000fe4000f8e0204 */
[----:B------:R-:W-:Y:S01]  /*1c40*/  UIADD3 UR22, UP0, UPT, UR28, 0x180, URZ ;  /* 0x000001801c167890 */ /* 0x000fe2000ff1e0ff */
[----:B------:R3:W4:Y:S01]  /*1c50*/  SYNCS.PHASECHK.TRANS64.TRYWAIT P0, [UR7+0x20], R2 ;  /* 0x00002002ff0075a7 */ /* 0x0007220008001107 */
[----:B------:R-:W-:Y:S01]  /*1c60*/  UIADD3 UR8, UPT, UPT, UR8, 0x24400, URZ ;  /* 0x0002440008087890 */ /* 0x000fe2000fffe0ff */
[----:B------:R-:W-:Y:S01]  /*1c70*/  UMOV UR30, 0x0 ;  /* 0x00000000001e7882 */ /* 0x000fe20000000000 */
[----:B------:R-:W-:Y:S01]  /*1c80*/  UMOV UR31, 0x10000000 ;  /* 0x10000000001f7882 */ /* 0x000fe20000000000 */
[----:B------:R-:W-:Y:S01]  /*1c90*/  UMOV UR19, UR35 ;  /* 0x0000002300137c82 */ /* 0x000fe20008000000 */
[----:B------:R-:W-:Y:S01]  /*1ca0*/  UMOV UR20, UR36 ;  /* 0x0000002400147c82 */ /* 0x000fe20008000000 */
[----:B------:R-:W-:Y:S01]  /*1cb0*/  UIADD3.X UR23, UPT, UPT, URZ, UR29, URZ, UP0, !UPT ;  /* 0x0000001dff177290 */ /* 0x000fe200087fe4ff */
[----:B------:R3:W-:Y:S01]  /*1cc0*/  UTMALDG.3D [UR16], [UR24], desc[UR30] ;  /* 0x00001e10180075b4 */ /* 0x0007e20008011000 */
[----:B------:R-:W-:Y:S01]  /*1cd0*/  UIADD3 UR13, UPT, UPT, UR13, 0x1, URZ ;  /* 0x000000010d0d7890 */ /* 0x000fe2000fffe0ff */
[----:B------:R-:W-:Y:S01]  /*1ce0*/  UMOV UR12, UR36 ;  /* 0x00000024000c7c82 */ /* 0x000fe20008000000 */
[----:B------:R-:W-:Y:S01]  /*1cf0*/  UMOV UR9, UR17 ;  /* 0x0000001100097c82 */ /* 0x000fe20008000000 */
[----:B------:R-:W-:Y:S01]  /*1d00*/  UMOV UR10, UR18 ;  /* 0x00000012000a7c82 */ /* 0x000fe20008000000 */
[----:B------:R-:W-:Y:S03]  /*1d10*/  UISETP.NE.AND UP0, UPT, UR13, UR26, UPT ;  /* 0x0000001a0d00728c */ /* 0x000fe6000bf05270 */
[----:B------:R3:W-:Y:S01]  /*1d20*/  UTMALDG.3D [UR8], [UR22], desc[UR30] ;  /* 0x00001e08160075b4 */ /* 0x0007e20008011000 */
[----:B------:R-:W-:Y:S05]  /*1d30*/  UMOV UR5, UR6 ;  /* 0x0000000600057c82 */ /* 0x000fea0008000000 */
[----:B------:R-:W-:Y:S05]  /*1d40*/  BRA.U UP0, `(.L_x_31) ;  /* 0xfffffffd005c7547 */ /* 0x000fea000b83ffff */
.L_x_26:
[C---:B--2---:R-:W-:Y:S01]  /*1d50*/  LEA R3, R9.reuse, UR4, 0x3 ;  /* 0x0000000409037c11 */ /* 0x044fe2000f8e18ff */
[----:B------:R-:W-:Y:S01]  /*1d60*/  NOP ;  /* 0x0000000000007918 */ /* 0x000fe20000000000 */
[----:B-1-3--:R-:W-:Y:S02]  /*1d70*/  SHF.L.U32 R2, R12, 0x1f, RZ ;  /* 0x0000001f0c027819 */ /* 0x00afe400000006ff */
[----:B------:R-:W-:Y:S02]  /*1d80*/  LEA R4, R9, UR4, 0x4 ;  /* 0x0000000409047c11 */ /* 0x000fe4000f8e20ff */
[----:B----4-:R-:W1:Y:S02]  /*1d90*/  SYNCS.PHASECHK.TRANS64.TRYWAIT P0, [R3+URZ+0x70], R2 ;  /* 0x00007002030075a7 */ /* 0x010e6400080011ff */
[----:B-1----:R-:W-:Y:S05]  /*1da0*/  @!P0 BRA `(.L_x_32) ;  /* 0x0000007c00288947 */ /* 0x002fea0003800000 */
.L_x_108:
[----:B------:R-:W2:Y:S01]  /*1db0*/  LDS.128 R4, [R4+0xf0] ;  /* 0x0000f00004047984 */ /* 0x000ea20000000c00 */
[----:B------:R-:W-:Y:S01]  /*1dc0*/  UISETP.GE.AND UP0, UPT, UR21, 0x1, UPT ;  /* 0x000000011500788c */ /* 0x000fe2000bf06270 */
[----:B------:R-:W-:Y:S01]  /*1dd0*/  @!PT LDS RZ, [RZ] ;  /* 0x00000000fffff984 */ /* 0x000fe20000000800 */
[----:B------:R-:W-:Y:S01]  /*1de0*/  @!PT LDS RZ, [RZ] ;  /* 0x00000000fffff984 */ /* 0x000fe20000000800 */
[----:B------:R-:W-:Y:S01]  /*1df0*/  @!PT LDS RZ, [RZ] ;  /* 0x00000000fffff984 */ /* 0x000fe20000000800 */
[----:B------:R-:W-:Y:S01]  /*1e00*/  @!PT LDS RZ, [RZ] ;  /* 0x00000000fffff984 */ /* 0x000fe20000000800 */
[----:B------:R3:W-:Y:S06]  /*1e10*/  MEMBAR.ALL.CTA ;  /* 0x0000000000007992 */ /* 0x0007ec0000008000 */
[----:B---3--:R-:W3:Y:S01]  /*1e20*/  FENCE.VIEW.ASYNC.S ;  /* 0x00000000000073c6 */ /* 0x008ee20000000000 */
[----:B--2---:R-:W-:-:S13]  /*1e30*/  LOP3.LUT P0, RZ, R6, 0x1, RZ, 0xc0, !PT ;  /* 0x0000000106ff7812 */ /* 0x004fda000780c0ff */
[----:B---3--:R-:W-:Y:S01]  /*1e40*/  VOTEU.ANY UP1, P0 ;  /* 0x0000000000ff7886 */ /* 0x008fe20000020100 */
[----:B------:R-:W-:-:S13]  /*1e50*/  PLOP3.LUT P0, PT, PT, PT, UP1, 0x80, 0x8 ;  /* 0x000000000008781c */ /* 0x000fda0003f0f018 */
[----:B-1----:R-:W-:Y:S02]  /*1e60*/  @P0 LOP3.LUT R2, R5, 0xffff, RZ, 0xc0, !PT ;  /* 0x0000ffff05020812 */ /* 0x002fe400078ec0ff */
[----:B------:R-:W-:Y:S02]  /*1e70*/  @P0 MOV R8, R4 ;  /* 0x0000000400080202 */ /* 0x000fe40000000f00 */
[----:B------:R-:W-:Y:S01]  /*1e80*/  @P0 R2UR UR7, R2 ;  /* 0x00000000020702ca */ /* 0x000fe200000e0000 */
[----:B------:R-:W-:Y:S01]  /*1e90*/  VIADD R2, R3, 0x80 ;  /* 0x0000008003027836 */ /* 0x000fe20000000000 */
[----:B------:R-:W-:Y:S02]  /*1ea0*/  @P0 SHF.R.U32.HI R4, RZ, 0x10, R5 ;  /* 0x00000010ff040819 */ /* 0x000fe40000011605 */
[----:B------:R-:W-:Y:S02]  /*1eb0*/  @P0 R2UR UR8, R8 ;  /* 0x00000000080802ca */ /* 0x000fe400000e0000 */
[----:B------:R-:W-:-:S02]  /*1ec0*/  PRMT R2, RZ, 0x654, R2 ;  /* 0x00000654ff027816 */ /* 0x000fc40000000002 */
[----:B------:R-:W-:Y:S02]  /*1ed0*/  @P0 R2UR UR5, R4 ;  /* 0x00000000040502ca */ /* 0x000fe400000e0000 */
[----:B------:R1:W-:Y:S03]  /*1ee0*/  SYNCS.ARRIVE.TRANS64.RED.A1T0 RZ, [R2+URZ], RZ ;  /* 0x000000ff02ff79a7 */ /* 0x0003e600081004ff */
[----:B------:R-:W-:-:S04]  /*1ef0*/  @UP1 UMOV UR37, UR7 ;  /* 0x0000000700251c82 */ /* 0x000fc80008000000 */
[----:B------:R-:W-:-:S04]  /*1f00*/  @UP1 UMOV UR38, UR8 ;  /* 0x0000000800261c82 */ /* 0x000fc80008000000 */
[----:B------:R-:W-:Y:S01]  /*1f10*/  @UP1 UMOV UR36, UR5 ;  /* 0x0000000500241c82 */ /* 0x000fe20008000000 */
[----:B------:R-:W-:Y:S05]  /*1f20*/  BRA.U !UP0, `(.L_x_33) ;  /* 0x0000000108d47547 */ /* 0x000fea000b800000 */
[----:B------:R-:W2:Y:S01]  /*1f30*/  LDCU.128 UR24, c[0x0][0xb10] ;  /* 0x00016200ff1877ac */ /* 0x000ea20008000c00 */
[----:B------:R-:W3:Y:S01]  /*1f40*/  LDCU UR22, c[0x0][0xb20] ;  /* 0x00016400ff1677ac */ /* 0x000ee20008000800 */
[----:B------:R-:W4:Y:S01]  /*1f50*/  LDCU UR20, c[0x0][0xb0c] ;  /* 0x00016180ff1477ac */ /* 0x000f220008000800 */
[----:B------:R-:W1:Y:S01]  /*1f60*/  LDCU.64 UR10, c[0x0][0xb28] ;  /* 0x00016500ff0a77ac */ /* 0x000e620008000a00 */
[----:B------:R-:W-:Y:S02]  /*1f70*/  UISETP.NE.AND UP3, UPT, UR21, 0x1, UPT ;  /* 0x000000011500788c */ /* 0x000fe4000bf65270 */
[----:B--2---:R-:W-:Y:S02]  /*1f80*/  UIMAD.WIDE.U32 UR8, UR39, UR27, URZ ;  /* 0x0000001b270872a5 */ /* 0x004fe4000f8e00ff */
[----:B------:R-:W-:Y:S02]  /*1f90*/  UIMAD.WIDE.U32 UR12, UR40, UR24, URZ ;  /* 0x00000018280c72a5 */ /* 0x000fe4000f8e00ff */
[----:B------:R-:W-:-:S02]  /*1fa0*/  UISETP.NE.AND UP0, UPT, UR26, 0x1, UPT ;  /* 0x000000011a00788c */ /* 0x000fc4000bf05270 */
[----:B------:R-:W-:Y:S01]  /*1fb0*/  UIMAD.WIDE.U32 UR18, UR37, UR27, URZ ;  /* 0x0000001b251272a5 */ /* 0x000fe2000f8e00ff */
[----:B------:R-:W-:Y:S02]  /*1fc0*/  UMOV UR8, UR9 ;  /* 0x0000000900087c82 */ /* 0x000fe40008000000 */
[----:B------:R-:W-:Y:S01]  /*1fd0*/  UMOV UR5, UR13 ;  /* 0x0000000d00057c82 */ /* 0x000fe20008000000 */
[----:B---3--:R-:W-:Y:S02]  /*1fe0*/  USHF.R.U32.HI UR8, URZ, UR22, UR8 ;  /* 0x00000016ff087299 */ /* 0x008fe40008011608 */
[----:B----4-:R-:W-:Y:S02]  /*1ff0*/  UISETP.NE.AND UP2, UPT, UR20, 0x1, UPT ;  /* 0x000000011400788c */ /* 0x010fe4000bf45270 */
[----:B------:R-:W-:Y:S02]  /*2000*/  USHF.R.U32.HI UR5, URZ, UR25, UR5 ;  /* 0x00000019ff057299 */ /* 0x000fe40008011605 */
[----:B------:R-:W-:-:S02]  /*2010*/  USEL UR7, UR39, UR8, !UP0 ;  /* 0x0000000827077287 */ /* 0x000fc4000c000000 */
[----:B------:R-:W-:Y:S02]  /*2020*/  USEL UR8, UR40, UR5, !UP2 ;  /* 0x0000000528087287 */ /* 0x000fe4000d000000 */
[----:B-1----:R-:W-:Y:S01]  /*2030*/  UIMAD.WIDE.U32 UR12, UR7, UR10, URZ ;  /* 0x0000000a070c72a5 */ /* 0x002fe2000f8e00ff */
[----:B------:R-:W-:Y:S01]  /*2040*/  UMOV UR5, UR19 ;  /* 0x0000001300057c82 */ /* 0x000fe20008000000 */
[----:B------:R-:W-:Y:S02]  /*2050*/  UIMAD.WIDE.U32 UR16, UR38, UR24, URZ ;  /* 0x00000018261072a5 */ /* 0x000fe4000f8e00ff */
[----:B------:R-:W-:-:S03]  /*2060*/  UIMAD.WIDE.U32 UR18, UR8, UR10, URZ ;  /* 0x0000000a081272a5 */ /* 0x000fc6000f8e00ff */
[----:B------:R-:W-:Y:S01]  /*2070*/  UMOV UR12, UR13 ;  /* 0x0000000d000c7c82 */ /* 0x000fe20008000000 */
[----:B------:R-:W-:Y:S02]  /*2080*/  USHF.R.U32.HI UR5, URZ, UR22, UR5 ;  /* 0x00000016ff057299 */ /* 0x000fe40008011605 */
[----:B------:R-:W-:Y:S01]  /*2090*/  @UP3 USHF.R.U32.HI UR7, URZ, UR11, UR12 ;  /* 0x0000000bff073299 */ /* 0x000fe2000801160c */
[----:B------:R-:W-:Y:S01]  /*20a0*/  UMOV UR16, UR17 ;  /* 0x0000001100107c82 */ /* 0x000fe20008000000 */
[----:B------:R-:W-:Y:S01]  /*20b0*/  UMOV UR18, UR19 ;  /* 0x0000001300127c82 */ /* 0x000fe20008000000 */
[----:B------:R-:W-:Y:S02]  /*20c0*/  USHF.R.U32.HI UR25, URZ, UR25, UR16 ;  /* 0x00000019ff197299 */ /* 0x000fe40008011610 */
[----:B------:R-:W-:Y:S02]  /*20d0*/  USEL UR5, UR37, UR5, !UP0 ;  /* 0x0000000525057287 */ /* 0x000fe4000c000000 */
[----:B------:R-:W-:-:S02]  /*20e0*/  @UP3 USHF.R.U32.HI UR8, URZ, UR11, UR18 ;  /* 0x0000000bff083299 */ /* 0x000fc40008011612 */
[----:B------:R-:W-:Y:S02]  /*20f0*/  UIMAD UR9, UR21, UR7, URZ ;  /* 0x00000007150972a4 */ /* 0x000fe4000f8e02ff */
[----:B------:R-:W-:Y:S02]  /*2100*/  USEL UR7, UR38, UR25, !UP2 ;  /* 0x0000001926077287 */ /* 0x000fe4000d000000 */
[----:B------:R-:W-:Y:S02]  /*2110*/  UIMAD UR12, UR21, UR8, URZ ;  /* 0x00000008150c72a4 */ /* 0x000fe4000f8e02ff */
[----:B------:R-:W-:Y:S02]  /*2120*/  UISETP.GE.AND UP0, UPT, UR5, UR9, UPT ;  /* 0x000000090500728c */ /* 0x000fe4000bf06270 */
[----:B------:R-:W-:Y:S02]  /*2130*/  UIMAD.WIDE.U32 UR16, UR5, UR10, URZ ;  /* 0x0000000a051072a5 */ /* 0x000fe4000f8e00ff */
[----:B------:R-:W-:-:S02]  /*2140*/  UISETP.GE.OR UP0, UPT, UR7, UR12, UP0 ;  /* 0x0000000c0700728c */ /* 0x000fc40008706670 */
        /* <DEDUP_REMOVED lines=19> */
.L_x_33:
[----:B------:R-:W2:Y:S02]  /*2280*/  LDCU UR5, c[0x0][0xb30] ;  /* 0x00016600ff0577ac */ /* 0x000ea40008000800 */
[----:B--2---:R-:W-:-:S09]  /*2290*/  UISETP.NE.AND UP0, UPT, UR5, 0x1, UPT ;  /* 0x000000010500788c */ /* 0x004fd2000bf05270 */
[----:B------:R-:W-:Y:S05]  /*22a0*/  BRA.U UP0, `(.L_x_34) ;  /* 0x0000000100447547 */ /* 0x000fea000b800000 */
[----:B------:R-:W2:Y:S01]  /*22b0*/  LDCU.128 UR16, c[0x0][0xb10] ;  /* 0x00016200ff1077ac */ /* 0x000ea20008000c00 */
[----:B------:R-:W3:Y:S01]  /*22c0*/  LDCU UR12, c[0x0][0xb0c] ;  /* 0x00016180ff0c77ac */ /* 0x000ee20008000800 */
[----:B------:R-:W4:Y:S01]  /*22d0*/  LDCU UR13, c[0x0][0xb20] ;  /* 0x00016400ff0d77ac */ /* 0x000f220008000800 */
[----:B--2---:R-:W-:Y:S02]  /*22e0*/  UIMAD.WIDE.U32 UR10, UR38, UR16, URZ ;  /* 0x00000010260a72a5 */ /* 0x004fe4000f8e00ff */
[----:B------:R-:W-:Y:S02]  /*22f0*/  UIMAD.WIDE.U32 UR8, UR37, UR19, URZ ;  /* 0x00000013250872a5 */ /* 0x000fe4000f8e00ff */
[----:B---3--:R-:W-:Y:S02]  /*2300*/  UISETP.NE.AND UP2, UPT, UR12, 0x1, UPT ;  /* 0x000000010c00788c */ /* 0x008fe4000bf45270 */
[----:B------:R-:W-:Y:S01]  /*2310*/  UISETP.NE.AND UP0, UPT, UR18, 0x1, UPT ;  /* 0x000000011200788c */ /* 0x000fe2000bf05270 */
[----:B------:R-:W-:-:S02]  /*2320*/  UMOV UR7, UR11 ;  /* 0x0000000b00077c82 */ /* 0x000fc40008000000 */
[----:B------:R-:W-:Y:S01]  /*2330*/  UMOV UR5, UR9 ;  /* 0x0000000900057c82 */ /* 0x000fe20008000000 */
[----:B------:R-:W-:Y:S02]  /*2340*/  USHF.R.U32.HI UR7, URZ, UR17, UR7 ;  /* 0x00000011ff077299 */ /* 0x000fe40008011607 */
[----:B----4-:R-:W-:Y:S02]  /*2350*/  USHF.R.U32.HI UR5, URZ, UR13, UR5 ;  /* 0x0000000dff057299 */ /* 0x010fe40008011605 */
[----:B------:R-:W-:Y:S02]  /*2360*/  USEL UR7, UR38, UR7, !UP2 ;  /* 0x0000000726077287 */ /* 0x000fe4000d000000 */
[----:B------:R-:W-:-:S04]  /*2370*/  USEL UR5, UR37, UR5, !UP0 ;  /* 0x0000000525057287 */ /* 0x000fc8000c000000 */
[----:B------:R-:W-:Y:S02]  /*2380*/  UIADD3 UR8, UPT, UPT, UR7, -UR5, URZ ;  /* 0x8000000507087290 */ /* 0x000fe4000fffe0ff */
[----:B------:R-:W-:Y:S02]  /*2390*/  UIADD3 UR5, UPT, UPT, -UR7, UR5, URZ ;  /* 0x0000000507057290 */ /* 0x000fe4000fffe1ff */
[----:B------:R-:W-:Y:S02]  /*23a0*/  UIMAD UR37, UR8, UR18, UR37 ;  /* 0x00000012082572a4 */ /* 0x000fe4000f8e0225 */
[----:B------:R-:W-:-:S12]  /*23b0*/  UIMAD UR38, UR5, UR12, UR38 ;  /* 0x0000000c052672a4 */ /* 0x000fd8000f8e0226 */
.L_x_34:
[----:B-1----:R-:W-:Y:S01]  /*23c0*/  VIADD R2, R9, 0x1 ;  /* 0x0000000109027836 */ /* 0x002fe20000000000 */
[----:B------:R-:W-:Y:S01]  /*23d0*/  PLOP3.LUT P1, PT, PT, PT, PT, 0x80, 0x8 ;  /* 0x000000000008781c */ /* 0x000fe20003f2f070 */
[----:B------:R-:W-:Y:S02]  /*23e0*/  UIADD3 UR46, UPT, UPT, UR38, UR61, URZ ;  /* 0x0000003d262e7290 */ /* 0x000fe4000fffe0ff */
[----:B------:R-:W-:Y:S01]  /*23f0*/  UIADD3 UR47, UPT, UPT, UR37, UR60, URZ ;  /* 0x0000003c252f7290 */ /* 0x000fe2000fffe0ff */
[----:B------:R-:W-:-:S04]  /*2400*/  ISETP.NE.AND P0, PT, R2, 0x2, PT ;  /* 0x000000020200780c */ /* 0x000fc80003f05270 */
[----:B------:R-:W-:Y:S02]  /*2410*/  SEL R3, RZ, 0x1, P0 ;  /* 0x00000001ff037807 */ /* 0x000fe40000000000 */
[----:B------:R-:W-:Y:S02]  /*2420*/  SEL R9, R2, RZ, P0 ;  /* 0x000000ff02097207 */ /* 0x000fe40000000000 */
[----:B------:R-:W-:Y:S01]  /*2430*/  LOP3.LUT R12, R12, R3, RZ, 0x3c, !PT ;  /* 0x000000030c0c7212 */ /* 0x000fe200078e3cff */
[----:B------:R-:W-:Y:S06]  /*2440*/  BRA.U UP1, `(.L_x_35) ;  /* 0xfffffff1016c7547 */ /* 0x000fec000b83ffff */
[----:B------:R-:W-:Y:S01]  /*2450*/  UIADD3 UR7, UPT, UPT, UR4, 0x20, URZ ;  /* 0x0000002004077890 */ /* 0x000fe2000fffe0ff */
[----:B------:R-:W-:-:S03]  /*2460*/  SHF.L.U32 R2, R0, 0x1f, RZ ;  /* 0x0000001f00027819 */ /* 0x000fc600000006ff */
[----:B------:R-:W-:-:S09]  /*2470*/  ULEA UR4, UR6, UR7, 0x3 ;  /* 0x0000000706047291 */ /* 0x000fd2000f8e18ff */
[----:B------:R-:W1:Y:S02]  /*2480*/  SYNCS.PHASECHK.TRANS64.TRYWAIT P0, [UR4], R2 ;  /* 0x00000002ff0075a7 */ /* 0x000e640008001104 */
[----:B-1----:R-:W-:Y:S05]  /*2490*/  @!P0 BRA `(.L_x_36) ;  /* 0x0000007400808947 */ /* 0x002fea0003800000 */
.L_x_110:
[----:B------:R-:W-:-:S04]  /*24a0*/  UIADD3 UR4, UPT, UPT, UR6, 0x1, URZ ;  /* 0x0000000106047890 */ /* 0x000fc8000fffe0ff */
[----:B------:R-:W-:-:S04]  /*24b0*/  UISETP.NE.AND UP0, UPT, UR4, 0x4, UPT ;  /* 0x000000040400788c */ /* 0x000fc8000bf05270 */
[----:B------:R-:W-:Y:S02]  /*24c0*/  USEL UR6, URZ, 0x1, UP0 ;  /* 0x00000001ff067887 */ /* 0x000fe40008000000 */
[----:B------:R-:W-:-:S04]  /*24d0*/  USEL UR4, UR4, URZ, UP0 ;  /* 0x000000ff04047287 */ /* 0x000fc80008000000 */
[----:B------:R-:W-:Y:S01]  /*24e0*/  ULEA UR5, UR4, UR7, 0x3 ;  /* 0x0000000704057291 */ /* 0x000fe2000f8e18ff */
[----:B------:R-:W-:-:S04]  /*24f0*/  LOP3.LUT R0, R0, UR6, RZ, 0x3c, !PT ;  /* 0x0000000600007c12 */ /* 0x000fc8000f8e3cff */
[----:B-1----:R-:W-:-:S04]  /*2500*/  SHF.L.U32 R2, R0, 0x1f, RZ ;  /* 0x0000001f00027819 */ /* 0x002fc800000006ff */
[----:B------:R-:W1:Y:S02]  /*2510*/  SYNCS.PHASECHK.TRANS64.TRYWAIT P0, [UR5], R2 ;  /* 0x00000002ff0075a7 */ /* 0x000e640008001105 */
[----:B-1----:R-:W-:Y:S05]  /*2520*/  @!P0 BRA `(.L_x_37) ;  /* 0x0000007400748947 */ /* 0x002fea0003800000 */
.L_x_112:
        /* <DEDUP_REMOVED lines=9> */
.L_x_114:
[----:B------:R-:W-:-:S04]  /*25c0*/  UIADD3 UR4, UPT, UPT, UR4, 0x1, URZ ;  /* 0x0000000104047890 */ /* 0x000fc8000fffe0ff */
[----:B------:R-:W-:-:S04]  /*25d0*/  UISETP.NE.AND UP0, UPT, UR4, 0x4, UPT ;  /* 0x000000040400788c */ /* 0x000fc8000bf05270 */
[----:B------:R-:W-:Y:S02]  /*25e0*/  USEL UR5, URZ, 0x1, UP0 ;  /* 0x00000001ff057887 */ /* 0x000fe40008000000 */
[----:B------:R-:W-:-:S04]  /*25f0*/  USEL UR4, UR4, URZ, UP0 ;  /* 0x000000ff04047287 */ /* 0x000fc80008000000 */
[----:B------:R-:W-:Y:S01]  /*2600*/  ULEA UR4, UR4, UR7, 0x3 ;  /* 0x0000000704047291 */ /* 0x000fe2000f8e18ff */
[----:B-1----:R-:W-:-:S04]  /*2610*/  LOP3.LUT R2, R0, UR5, RZ, 0x3c, !PT ;  /* 0x0000000500027c12 */ /* 0x002fc8000f8e3cff */
[----:B------:R-:W-:Y:S01]  /*2620*/  SHF.L.U32 R2, R2, 0x1f, RZ ;  /* 0x0000001f02027819 */ /* 0x000fe200000006ff */
[----:B------:R-:W-:-:S07]  /*2630*/  IMAD.U32 R0, RZ, RZ, UR4 ;  /* 0x00000004ff007e24 */ /* 0x000fce000f8e00ff */
.L_x_39:
[----:B-1----:R1:W2:Y:S02]  /*2640*/  SYNCS.PHASECHK.TRANS64.TRYWAIT P0, [R0+URZ], R2 ;  /* 0x00000002000075a7 */ /* 0x0022a400080011ff */
[----:B--2---:R-:W-:Y:S05]  /*2650*/  @!P0 NANOSLEEP.SYNCS 0x989680 ;  /* 0x009896800000895d */ /* 0x004fea0003900000 */
[----:B------:R-:W2:Y:S02]  /*2660*/  @!P0 SYNCS.PHASECHK.TRANS64 P0, [R0+URZ], R2 ;  /* 0x00000002000085a7 */ /* 0x000ea400080010ff */
[----:B--2---:R-:W-:Y:S05]  /*2670*/  @P0 EXIT ;  /* 0x000000000000094d */ /* 0x004fea0003800000 */
[----:B------:R-:W-:Y:S05]  /*2680*/  BRA `(.L_x_39) ;  /* 0xfffffffc00ec7947 */ /* 0x000fea000383ffff */
.L_x_17:
[----:B------:R-:W-:-:S04]  /*2690*/  UISETP.NE.AND UP0, UPT, UR15, URZ, UPT ;  /* 0x000000ff0f00728c */ /* 0x000fc8000bf05270 */
[----:B------:R-:W-:-:S09]  /*26a0*/  UISETP.NE.OR UP0, UPT, UR18, 0x1, UP0 ;  /* 0x000000011200788c */ /* 0x000fd20008705670 */
[----:B------:R-:W-:Y:S05]  /*26b0*/  BRA.U UP0, `(.L_x_40) ;  /* 0x0000000500507547 */ /* 0x000fea000b800000 */
[----:B------:R-:W-:Y:S01]  /*26c0*/  HFMA2 R9, -RZ, RZ, 0, 0 ;  /* 0x00000000ff097431 */ /* 0x000fe200000001ff */
[----:B------:R-:W-:Y:S01]  /*26d0*/  ISETP.NE.AND P2, PT, R14, RZ, PT ;  /* 0x000000ff0e00720c */ /* 0x000fe20003f45270 */
[----:B------:R-:W-:Y:S01]  /*26e0*/  IMAD.MOV.U32 R10, RZ, RZ, 0x1 ;  /* 0x00000001ff0a7424 */ /* 0x000fe200078e00ff */
[----:B------:R-:W-:Y:S01]  /*26f0*/  MOV R4, RZ ;  /* 0x000000ff00047202 */ /* 0x000fe20000000f00 */
[----:B------:R-:W-:Y:S01]  /*2700*/  IMAD.MOV.U32 R12, RZ, RZ, RZ ;  /* 0x000000ffff0c7224 */ /* 0x000fe200078e00ff */
[----:B------:R-:W-:Y:S01]  /*2710*/  UMOV UR4, 0x400 ;  /* 0x0000040000047882 */ /* 0x000fe20000000000 */
[----:B------:R-:W-:Y:S01]  /*2720*/  IMAD.MOV.U32 R11, RZ, RZ, RZ ;  /* 0x000000ffff0b7224 */ /* 0x000fe200078e00ff */
[----:B------:R-:W-:Y:S01]  /*2730*/  ULEA UR15, UR15, UR4, 0x18 ;  /* 0x000000040f0f7291 */ /* 0x000fe2000f8ec0ff */
[----:B------:R-:W-:-:S11]  /*2740*/  UMOV UR5, URZ ;  /* 0x000000ff00057c82 */ /* 0x000fd60008000000 */
.L_x_44:
[----:B------:R-:W-:Y:S02]  /*2750*/  LEA R0, R4, UR15, 0x3 ;  /* 0x0000000f04007c11 */ /* 0x000fe4000f8e18ff */
[----:B------:R-:W-:-:S03]  /*2760*/  SHF.L.U32 R2, R11, 0x1f, RZ ;  /* 0x0000001f0b027819 */ /* 0x000fc600000006ff */
[----:B------:R-:W-:Y:S01]  /*2770*/  VIADD R3, R0, 0xd0 ;  /* 0x000000d000037836 */ /* 0x000fe20000000000 */
[----:B------:R-:W2:Y:S02]  /*2780*/  SYNCS.PHASECHK.TRANS64.TRYWAIT P0, [R0+URZ+0xc0], R2 ;  /* 0x0000c002000075a7 */ /* 0x000ea400080011ff */
[----:B--2---:R-:W-:Y:S05]  /*2790*/  @!P0 BRA `(.L_x_41) ;  /* 0x0000007400088947 */ /* 0x004fea0003800000 */
.L_x_115:
[----:B------:R-:W-:Y:S01]  /*27a0*/  ULEA UR4, UR5, UR15, 0x3 ;  /* 0x0000000f05047291 */ /* 0x000fe2000f8e18ff */
[----:B--2---:R-:W-:Y:S01]  /*27b0*/  PRMT R0, RZ, 0x654, R3 ;  /* 0x00000654ff007816 */ /* 0x004fe20000000003 */
[----:B------:R-:W-:Y:S01]  /*27c0*/  @!P2 IMAD.MOV.U32 R5, RZ, RZ, 0x10 ;  /* 0x00000010ff05a424 */ /* 0x000fe200078e00ff */
[----:B------:R-:W-:Y:S01]  /*27d0*/  SHF.L.U32 R2, R10, 0x1f, RZ ;  /* 0x0000001f0a027819 */ /* 0x000fe200000006ff */
[----:B------:R-:W-:Y:S01]  /*27e0*/  UIADD3 UR6, UPT, UPT, UR4, 0x70, URZ ;  /* 0x0000007004067890 */ /* 0x000fe2000fffe0ff */
[----:B------:R2:W-:Y:S04]  /*27f0*/  SYNCS.ARRIVE.TRANS64.RED.A1T0 RZ, [R0+URZ], RZ ;  /* 0x000000ff00ff79a7 */ /* 0x0005e800081004ff */
[----:B------:R-:W3:Y:S01]  /*2800*/  SYNCS.PHASECHK.TRANS64.TRYWAIT P0, [UR4+0x80], R2 ;  /* 0x00008002ff0075a7 */ /* 0x000ee20008001104 */
[----:B--2---:R-:W-:-:S05]  /*2810*/  IMAD.U32 R0, RZ, RZ, UR6 ;  /* 0x00000006ff007e24 */ /* 0x004fca000f8e00ff */
[----:B------:R-:W-:Y:S01]  /*2820*/  PRMT R0, R14, 0x654, R0 ;  /* 0x000006540e007816 */ /* 0x000fe20000000000 */
[----:B---3--:R-:W-:Y:S06]  /*2830*/  @!P0 BRA `(.L_x_42) ;  /* 0x0000007000f48947 */ /* 0x008fec0003800000 */
.L_x_117:
[----:B------:R-:W-:Y:S01]  /*2840*/  ULEA UR6, UR5, UR15, 0x4 ;  /* 0x0000000f05067291 */ /* 0x000fe2000f8e20ff */
[----:B------:R-:W-:Y:S01]  /*2850*/  SEL R13, R0, R13, !P2 ;  /* 0x0000000d000d7207 */ /* 0x000fe20005000000 */
[----:B------:R-:W-:Y:S01]  /*2860*/  UIADD3 UR7, UPT, UPT, UR4, 0x70, URZ ;  /* 0x0000007004077890 */ /* 0x000fe2000fffe0ff */
[----:B------:R-:W-:Y:S01]  /*2870*/  LEA R0, R9, UR15, 0x3 ;  /* 0x0000000f09007c11 */ /* 0x000fe2000f8e18ff */
[----:B------:R-:W-:Y:S01]  /*2880*/  UIADD3 UR6, UPT, UPT, UR6, 0xf0, URZ ;  /* 0x000000f006067890 */ /* 0x000fe2000fffe0ff */
[----:B--2---:R-:W-:Y:S01]  /*2890*/  SHF.L.U32 R2, R12, 0x1f, RZ ;  /* 0x0000001f0c027819 */ /* 0x004fe200000006ff */
[----:B------:R2:W-:Y:S01]  /*28a0*/  @!P2 SYNCS.ARRIVE.TRANS64.RED RZ, [R13+URZ], R5 ;  /* 0x000000050dffa9a7 */ /* 0x0005e200080004ff */
[----:B------:R-:W-:Y:S01]  /*28b0*/  UIADD3 UR4, UPT, UPT, UR5, 0x1, URZ ;  /* 0x0000000105047890 */ /* 0x000fe2000fffe0ff */
[----:B------:R-:W-:-:S03]  /*28c0*/  VIADD R8, R4, 0x1 ;  /* 0x0000000104087836 */ /* 0x000fc60000000000 */
[----:B------:R-:W-:Y:S02]  /*28d0*/  UISETP.NE.AND UP0, UPT, UR4, 0x2, UPT ;  /* 0x000000020400788c */ /* 0x000fe4000bf05270 */
[----:B------:R-:W-:Y:S06]  /*28e0*/  UGETNEXTWORKID.BROADCAST [UR6], [UR7] ;  /* 0x00000000060073ca */ /* 0x000fec0008000100 */
[----:B------:R-:W-:Y:S01]  /*28f0*/  USEL UR6, URZ, 0x1, UP0 ;  /* 0x00000001ff067887 */ /* 0x000fe20008000000 */
[----:B------:R-:W-:Y:S01]  /*2900*/  ISETP.NE.AND P0, PT, R8, 0x2, PT ;  /* 0x000000020800780c */ /* 0x000fe20003f05270 */
[----:B------:R-:W-:Y:S01]  /*2910*/  USEL UR5, UR4, URZ, UP0 ;  /* 0x000000ff04057287 */ /* 0x000fe20008000000 */
[----:B------:R-:W3:Y:S03]  /*2920*/  SYNCS.PHASECHK.TRANS64.TRYWAIT P1, [R0+URZ+0x70], R2 ;  /* 0x00007002000075a7 */ /* 0x000ee600080211ff */
[----:B------:R-:W-:Y:S01]  /*2930*/  LOP3.LUT R10, R10, UR6, RZ, 0x3c, !PT ;  /* 0x000000060a0a7c12 */ /* 0x000fe2000f8e3cff */
[----:B--23--:R-:W-:Y:S07]  /*2940*/  @!P1 BRA `(.L_x_43) ;  /* 0x0000007000c89947 */ /* 0x00cfee0003800000 */
.L_x_118:
[----:B--2---:R-:W-:Y:S01]  /*2950*/  LEA R2, R9, UR15, 0x4 ;  /* 0x0000000f09027c11 */ /* 0x004fe2000f8e20ff */
[----:B------:R-:W-:-:S04]  /*2960*/  VIADD R0, R0, 0x80 ;  /* 0x0000008000007836 */ /* 0x000fc80000000000 */
[----:B------:R2:W3:Y:S01]  /*2970*/  LDS.128 R4, [R2+0xf0] ;  /* 0x0000f00002047984 */ /* 0x0004e20000000c00 */
[----:B------:R-:W-:Y:S01]  /*2980*/  PRMT R0, RZ, 0x654, R0 ;  /* 0x00000654ff007816 */ /* 0x000fe20000000000 */
[----:B------:R-:W-:Y:S01]  /*2990*/  @!PT LDS RZ, [RZ] ;  /* 0x00000000fffff984 */ /* 0x000fe20000000800 */
[----:B------:R-:W-:Y:S01]  /*29a0*/  @!PT LDS RZ, [RZ] ;  /* 0x00000000fffff984 */ /* 0x000fe20000000800 */
[----:B------:R-:W-:Y:S01]  /*29b0*/  @!PT LDS RZ, [RZ] ;  /* 0x00000000fffff984 */ /* 0x000fe20000000800 */
[----:B------:R-:W-:Y:S01]  /*29c0*/  @!PT LDS RZ, [RZ] ;  /* 0x00000000fffff984 */ /* 0x000fe20000000800 */
[----:B------:R4:W-:Y:S06]  /*29d0*/  MEMBAR.ALL.CTA ;  /* 0x0000000000007992 */ /* 0x0009ec0000008000 */
[----:B----4-:R-:W4:Y:S01]  /*29e0*/  FENCE.VIEW.ASYNC.S ;  /* 0x00000000000073c6 */ /* 0x010f220000000000 */
[----:B--2---:R-:W-:-:S04]  /*29f0*/  SEL R2, RZ, 0x1, P0 ;  /* 0x00000001ff027807 */ /* 0x004fc80000000000 */
[----:B------:R-:W-:Y:S01]  /*2a00*/  LOP3.LUT R11, R11, R2, RZ, 0x3c, !PT ;  /* 0x000000020b0b7212 */ /* 0x000fe200078e3cff */
[----:B----4-:R2:W-:Y:S01]  /*2a10*/  SYNCS.ARRIVE.TRANS64.RED.A1T0 RZ, [R0+URZ], RZ ;  /* 0x000000ff00ff79a7 */ /* 0x0105e200081004ff */
[----:B---3--:R-:W-:Y:S02]  /*2a20*/  LOP3.LUT P3, RZ, R6, 0x1, RZ, 0xc0, !PT ;  /* 0x0000000106ff7812 */ /* 0x008fe4000786c0ff */
[----:B------:R-:W-:Y:S01]  /*2a30*/  SEL R4, R8, RZ, P0 ;  /* 0x000000ff08047207 */ /* 0x000fe20000000000 */
[----:B--2---:R-:W-:-:S05]  /*2a40*/  VIADD R0, R9, 0x1 ;  /* 0x0000000109007836 */ /* 0x004fca0000000000 */
[----:B------:R-:W-:-:S04]  /*2a50*/  ISETP.NE.AND P1, PT, R0, 0x2, PT ;  /* 0x000000020000780c */ /* 0x000fc80003f25270 */
[----:B------:R-:W-:Y:S02]  /*2a60*/  SEL R3, RZ, 0x1, P1 ;  /* 0x00000001ff037807 */ /* 0x000fe40000800000 */
[----:B------:R-:W-:Y:S02]  /*2a70*/  SEL R9, R0, RZ, P1 ;  /* 0x000000ff00097207 */ /* 0x000fe40000800000 */
[----:B------:R-:W-:Y:S01]  /*2a80*/  LOP3.LUT R12, R12, R3, RZ, 0x3c, !PT ;  /* 0x000000030c0c7212 */ /* 0x000fe200078e3cff */
[----:B------:R-:W-:Y:S06]  /*2a90*/  @P3 BRA `(.L_x_44) ;  /* 0xfffffffc002c3947 */ /* 0x000fec000383ffff */
[----:B------:R-:W-:Y:S01]  /*2aa0*/  ULEA UR4, UR5, UR15, 0x3 ;  /* 0x0000000f05047291 */ /* 0x000fe2000f8e18ff */
[----:B------:R-:W-:-:S08]  /*2ab0*/  SHF.L.U32 R0, R10, 0x1f, RZ ;  /* 0x0000001f0a007819 */ /* 0x000fd000000006ff */
[----:B------:R-:W2:Y:S02]  /*2ac0*/  SYNCS.PHASECHK.TRANS64 P0, [UR4+0x80], R0 ;  /* 0x00008000ff0075a7 */ /* 0x000ea40008001004 */
[----:B--2---:R-:W-:Y:S05]  /*2ad0*/  @P0 BRA `(.L_x_45) ;  /* 0x0000000000080947 */ /* 0x004fea0003800000 */
[----:B------:R-:W2:Y:S02]  /*2ae0*/  SYNCS.PHASECHK.TRANS64.TRYWAIT P0, [UR4+0x80], R0 ;  /* 0x00008000ff0075a7 */ /* 0x000ea40008001104 */
[----:B--2---:R-:W-:Y:S05]  /*2af0*/  @!P0 BRA `(.L_x_46) ;  /* 0x0000007000708947 */ /* 0x004fea0003800000 */
.L_x_45:
[----:B------:R-:W-:-:S04]  /*2b00*/  UIADD3 UR6, UPT, UPT, UR5, 0x1, URZ ;  /* 0x0000000105067890 */ /* 0x000fc8000fffe0ff */
[----:B------:R-:W-:-:S04]  /*2b10*/  UISETP.NE.AND UP0, UPT, UR6, 0x2, UPT ;  /* 0x000000020600788c */ /* 0x000fc8000bf05270 */
[----:B------:R-:W-:Y:S02]  /*2b20*/  USEL UR7, URZ, 0x1, UP0 ;  /* 0x00000001ff077887 */ /* 0x000fe40008000000 */
[----:B------:R-:W-:-:S04]  /*2b30*/  USEL UR6, UR6, URZ, UP0 ;  /* 0x000000ff06067287 */ /* 0x000fc80008000000 */
[----:B------:R-:W-:Y:S01]  /*2b40*/  ULEA UR6, UR6, UR15, 0x3 ;  /* 0x0000000f06067291 */ /* 0x000fe2000f8e18ff */
[----:B--2---:R-:W-:-:S04]  /*2b50*/  LOP3.LUT R2, R10, UR7, RZ, 0x3c, !PT ;  /* 0x000000070a027c12 */ /* 0x004fc8000f8e3cff */
[----:B------:R-:W-:-:S04]  /*2b60*/  SHF.L.U32 R0, R2, 0x1f, RZ ;  /* 0x0000001f02007819 */ /* 0x000fc800000006ff */
[----:B------:R-:W2:Y:S02]  /*2b70*/  SYNCS.PHASECHK.TRANS64 P0, [UR6+0x80], R0 ;  /* 0x00008000ff0075a7 */ /* 0x000ea40008001006 */
[----:B-12---:R-:W-:Y:S05]  /*2b80*/  @P0 EXIT ;  /* 0x000000000000094d */ /* 0x006fea0003800000 */
[----:B------:R-:W-:Y:S02]  /*2b90*/  SHF.L.U32 R2, R2, 0x1f, RZ ;  /* 0x0000001f02027819 */ /* 0x000fe400000006ff */
[----:B------:R-:W-:-:S07]  /*2ba0*/  MOV R0, UR6 ;  /* 0x0000000600007c02 */ /* 0x000fce0008000f00 */
.L_x_47:
[----:B-1----:R1:W2:Y:S02]  /*2bb0*/  SYNCS.PHASECHK.TRANS64.TRYWAIT P0, [R0+URZ+0x80], R2 ;  /* 0x00008002000075a7 */ /* 0x0022a400080011ff */
[----:B--2---:R-:W-:Y:S05]  /*2bc0*/  @!P0 NANOSLEEP.SYNCS 0x989680 ;  /* 0x009896800000895d */ /* 0x004fea0003900000 */
[----:B------:R-:W2:Y:S02]  /*2bd0*/  @!P0 SYNCS.PHASECHK.TRANS64 P0, [R0+URZ+0x80], R2 ;  /* 0x00008002000085a7 */ /* 0x000ea400080010ff */
[----:B--2---:R-:W-:Y:S05]  /*2be0*/  @P0 EXIT ;  /* 0x000000000000094d */ /* 0x004fea0003800000 */
[----:B------:R-:W-:Y:S05]  /*2bf0*/  BRA `(.L_x_47) ;  /* 0xfffffffc00ec7947 */ /* 0x000fea000383ffff */
.L_x_40:
[----:B------:R-:W-:-:S09]  /*2c00*/  UISETP.NE.AND UP0, UPT, UR18, URZ, UPT ;  /* 0x000000ff1200728c */ /* 0x000fd2000bf05270 */
[----:B------:R-:W-:Y:S05]  /*2c10*/  BRA.U UP0, `(.L_x_48) ;  /* 0x0000000d00947547 */ /* 0x000fea000b800000 */
[----:B------:R-:W-:Y:S01]  /*2c20*/  UMOV UR4, 0x40 ;  /* 0x0000004000047882 */ /* 0x000fe20000000000 */
[----:B------:R-:W-:Y:S01]  /*2c30*/  NOP ;  /* 0x0000000000007918 */ /* 0x000fe20000000000 */
[----:B------:R-:W-:-:S03]  /*2c40*/  ULEA UR5, UR15, UR4, 0x18 ;  /* 0x000000040f057291 */ /* 0x000fc6000f8ec0ff */
[----:B------:R-:W-:Y:S02]  /*2c50*/  UMOV UR4, 0x400 ;  /* 0x0000040000047882 */ /* 0x000fe40000000000 */
[----:B------:R-:W-:-:S04]  /*2c60*/  ULEA UR15, UR15, UR4, 0x18 ;  /* 0x000000040f0f7291 */ /* 0x000fc8000f8ec0ff */
[----:B------:R-:W2:Y:S02]  /*2c70*/  LDS.U8 R0, [UR5+0x1c] ;  /* 0x00001c05ff007984 */ /* 0x000ea40008000000 */
[----:B--2---:R-:W-:-:S13]  /*2c80*/  ISETP.NE.AND P0, PT, R0, RZ, PT ;  /* 0x000000ff0000720c */ /* 0x004fda0003f05270 */
[----:B------:R-:W-:Y:S05]  /*2c90*/  @P0 BRA `(.L_x_49) ;  /* 0x0000000000580947 */ /* 0x000fea0003800000 */
[----:B------:R-:W-:-:S13]  /*2ca0*/  ELECT P0, URZ, PT ;  /* 0x0000000000ff782f */ /* 0x000fda0003800000 */
[----:B------:R-:W-:Y:S05]  /*2cb0*/  @!P0 BRA `(.L_x_50) ;  /* 0x0000000000608947 */ /* 0x000fea0003800000 */
[----:B------:R-:W-:Y:S01]  /*2cc0*/  UMOV UR4, 0x10 ;  /* 0x0000001000047882 */ /* 0x000fe20000000000 */
[----:B------:R-:W-:Y:S01]  /*2cd0*/  HFMA2 R2, -RZ, RZ, 0, 5.9604644775390625e-08 ;  /* 0x00000001ff027431 */ /* 0x000fe200000001ff */
[----:B------:R-:W-:-:S03]  /*2ce0*/  MOV R3, 0xffff ;  /* 0x0000ffff00037802 */ /* 0x000fc60000000f00 */
[----:B------:R-:W-:Y:S04]  /*2cf0*/  DEPBAR.LE SB2, 0x36 ;  /* 0x0000ad800000791a */ /* 0x000fe80000000000 */
[----:B------:R-:W2:Y:S02]  /*2d00*/  UTCATOMSWS.FIND_AND_SET.ALIGN UP0, UR4, UR4 ;  /* 0x00000004000475e3 */ /* 0x000ea40008000800 */
[----:B--2---:R-:W-:Y:S01]  /*2d10*/  MOV R0, UR4 ;  /* 0x0000000400007c02 */ /* 0x004fe20008000f00 */
[----:B------:R-:W-:Y:S06]  /*2d20*/  BRA.U UP0, `(.L_x_51) ;  /* 0x0000000100187547 */ /* 0x000fec000b800000 */
.L_x_52:
[----:B------:R-:W-:Y:S05]  /*2d30*/  NANOSLEEP 0x64 ;  /* 0x000000640000795d */ /* 0x000fea0003800000 */
[----:B------:R-:W-:-:S05]  /*2d40*/  UMOV UR4, 0x10 ;  /* 0x0000001000047882 */ /* 0x000fca0000000000 */
[----:B------:R-:W-:Y:S04]  /*2d50*/  DEPBAR.LE SB2, 0x36 ;  /* 0x0000ad800000791a */ /* 0x000fe80000000000 */
[----:B------:R-:W2:Y:S02]  /*2d60*/  UTCATOMSWS.FIND_AND_SET.ALIGN UP0, UR4, UR4 ;  /* 0x00000004000475e3 */ /* 0x000ea40008000800 */
[----:B--2---:R-:W-:Y:S01]  /*2d70*/  MOV R0, UR4 ;  /* 0x0000000400007c02 */ /* 0x004fe20008000f00 */
[----:B------:R-:W-:Y:S05]  /*2d80*/  BRA.U !UP0, `(.L_x_52) ;  /* 0xfffffffd08e87547 */ /* 0x000fea000b83ffff */
.L_x_51:
[-C--:B------:R-:W-:Y:S02]  /*2d90*/  SHF.L.U32 R3, R3, R0.reuse, RZ ;  /* 0x0000000003037219 */ /* 0x080fe400000006ff */
[----:B------:R-:W-:Y:S01]  /*2da0*/  SHF.L.U32 R2, R2, R0, RZ ;  /* 0x0000000002027219 */ /* 0x000fe200000006ff */
[----:B------:R-:W-:Y:S02]  /*2db0*/  IMAD.SHL.U32 R0, R0, 0x20, RZ ;  /* 0x0000002000007824 */ /* 0x000fe400078e00ff */
[----:B------:R2:W-:Y:S04]  /*2dc0*/  ATOMS.OR RZ, [UR5+0x14], R3 ;  /* 0x00001403ffff798c */ /* 0x0005e8000b000005 */
[----:B------:R2:W-:Y:S04]  /*2dd0*/  ATOMS.OR RZ, [UR5+0x18], R2 ;  /* 0x00001802ffff798c */ /* 0x0005e8000b000005 */
[----:B------:R2:W-:Y:S01]  /*2de0*/  STS [UR15+0x110], R0 ;  /* 0x00011000ff007988 */ /* 0x0005e2000800080f */
[----:B------:R-:W-:Y:S05]  /*2df0*/  BRA `(.L_x_50) ;  /* 0x0000000000107947 */ /* 0x000fea0003800000 */
.L_x_49:
[----:B------:R-:W-:Y:S02]  /*2e00*/  MOV R0, 0xffffffff ;  /* 0xffffffff00007802 */ /* 0x000fe40000000f00 */
[----:B------:R-:W-:-:S03]  /*2e10*/  MOV R2, 0x2e40 ;  /* 0x00002e4000027802 */ /* 0x000fc60000000f00 */
[----:B------:R2:W-:Y:S04]  /*2e20*/  STS [UR15+0x110], R0 ;  /* 0x00011000ff007988 */ /* 0x0005e8000800080f */
[----:B-12--5:R-:W-:Y:S05]  /*2e30*/  CALL.REL.NOINC `($__internal_1_$__cuda_sm10x_tcgen05_guardrail_trap_phase_invalid_during_alloc) ;  /* 0x0000007000ec7944 */ /* 0x026fea0003c00000 */
.L_x_50:
[----:B------:R-:W-:Y:S05]  /*2e40*/  WARPSYNC.ALL ;  /* 0x0000000000007948 */ /* 0x000fea0003800000 */
[----:B------:R-:W3:Y:S01]  /*2e50*/  S2UR UR4, SR_CgaCtaId ;  /* 0x00000000000479c3 */ /* 0x000ee20000008800 */
[----:B------:R-:W-:Y:S01]  /*2e60*/  UMOV UR27, 0x400 ;  /* 0x00000400001b7882 */ /* 0x000fe20000000000 */
[----:B------:R-:W-:-:S06]  /*2e70*/  NOP ;  /* 0x0000000000007918 */ /* 0x000fcc0000000000 */
[----:B------:R-:W-:Y:S06]  /*2e80*/  BAR.ARV 0x6, 0xa0 ;  /* 0x0182800000007b1d */ /* 0x000fec0000002000 */
[----:B------:R-:W4:Y:S01]  /*2e90*/  LDCU UR6, c[0x0][0x38c] ;  /* 0x00007180ff0677ac */ /* 0x000f220008000800 */
[----:B------:R-:W-:Y:S02]  /*2ea0*/  HFMA2 R12, -RZ, RZ, 0, 0 ;  /* 0x00000000ff0c7431 */ /* 0x000fe400000001ff */
[----:B------:R-:W-:Y:S02]  /*2eb0*/  IMAD.MOV.U32 R7, RZ, RZ, 0x1 ;  /* 0x00000001ff077424 */ /* 0x000fe400078e00ff */
[----:B--2---:R-:W-:Y:S01]  /*2ec0*/  IMAD.MOV.U32 R2, RZ, RZ, RZ ;  /* 0x000000ffff027224 */ /* 0x004fe200078e00ff */
[----:B------:R-:W-:Y:S01]  /*2ed0*/  UMOV UR30, URZ ;  /* 0x000000ff001e7c82 */ /* 0x000fe20008000000 */
[----:B------:R-:W-:Y:S01]  /*2ee0*/  UMOV UR23, URZ ;  /* 0x000000ff00177c82 */ /* 0x000fe20008000000 */
[----:B------:R-:W-:Y:S01]  /*2ef0*/  UMOV UR38, 0x0 ;  /* 0x0000000000267882 */ /* 0x000fe20000000000 */
[----:B------:R-:W-:Y:S01]  /*2f00*/  UMOV UR39, 0x8280490 ;  /* 0x0828049000277882 */ /* 0x000fe20000000000 */
[----:B------:R-:W-:Y:S01]  /*2f10*/  UMOV UR36, 0x0 ;  /* 0x0000000000247882 */ /* 0x000fe20000000000 */
[----:B---3--:R-:W-:Y:S01]  /*2f20*/  ULEA UR27, UR4, UR27, 0x18 ;  /* 0x0000001b041b7291 */ /* 0x008fe2000f8ec0ff */
[----:B------:R-:W2:Y:S03]  /*2f30*/  LDCU UR4, c[0x0][0x38c] ;  /* 0x00007180ff0477ac */ /* 0x000ea60008000800 */
[----:B------:R-:W-:Y:S01]  /*2f40*/  UIADD3 UR5, UPT, UPT, UR27, 0x14400, URZ ;  /* 0x000144001b057890 */ /* 0x000fe2000fffe0ff */
[----:B------:R-:W-:-:S04]  /*2f50*/  UMOV UR37, 0x8280490 ;  /* 0x0828049000257882 */ /* 0x000fc80000000000 */
[----:B------:R-:W3:Y:S01]  /*2f60*/  LDS R0, [UR27+0x110] ;  /* 0x0001101bff007984 */ /* 0x000ee20008000800 */
[----:B------:R-:W-:Y:S02]  /*2f70*/  USHF.R.U32.HI UR5, URZ, 0x4, UR5 ;  /* 0x00000004ff057899 */ /* 0x000fe40008011605 */
[----:B----4-:R-:W-:Y:S02]  /*2f80*/  UISETP.GE.AND UP4, UPT, UR6, 0x1, UPT ;  /* 0x000000010600788c */ /* 0x010fe4000bf86270 */
[----:B------:R-:W-:Y:S01]  /*2f90*/  ULOP3.LUT UR5, UR5, 0x3fff, URZ, 0xc0, !UPT ;  /* 0x00003fff05057892 */ /* 0x000fe2000f8ec0ff */
[----:B------:R-:W-:Y:S01]  /*2fa0*/  UMOV UR34, 0x0 ;  /* 0x0000000000227882 */ /* 0x000fe20000000000 */
[----:B------:R-:W-:Y:S02]  /*2fb0*/  UMOV UR35, 0x8280490 ;  /* 0x0828049000237882 */ /* 0x000fe40000000000 */
[----:B------:R-:W-:Y:S02]  /*2fc0*/  ULOP3.LUT UR28, UR5, 0x10000, URZ, 0xfc, !UPT ;  /* 0x00010000051c7892 */ /* 0x000fe4000f8efcff */
[----:B--2---:R-:W-:Y:S01]  /*2fd0*/  UIADD3 UR4, UPT, UPT, UR4, 0x3f, URZ ;  /* 0x0000003f04047890 */ /* 0x004fe2000fffe0ff */
[----:B------:R-:W-:Y:S01]  /*2fe0*/  UMOV UR32, 0x0 ;  /* 0x0000000000207882 */ /* 0x000fe20000000000 */
[----:B------:R-:W-:-:S02]  /*2ff0*/  UMOV UR33, 0x8280490 ;  /* 0x0828049000217882 */ /* 0x000fc40000000000 */
[----:B------:R-:W-:-:S04]  /*3000*/  USHF.R.S32.HI UR31, URZ, 0x1f, UR4 ;  /* 0x0000001fff1f7899 */ /* 0x000fc80008011404 */
[----:B------:R-:W-:Y:S02]  /*3010*/  ULEA.HI UR31, UR31, UR4, URZ, 0x6 ;  /* 0x000000041f1f7291 */ /* 0x000fe4000f8f30ff */
[----:B------:R-:W-:Y:S02]  /*3020*/  UIADD3 UR4, UPT, UPT, UR27, 0x24400, URZ ;  /* 0x000244001b047890 */ /* 0x000fe4000fffe0ff */
[----:B------:R-:W-:Y:S02]  /*3030*/  USHF.R.S32.HI UR31, URZ, 0x6, UR31 ;  /* 0x00000006ff1f7899 */ /* 0x000fe4000801141f */
[----:B------:R-:W-:Y:S02]  /*3040*/  USHF.R.U32.HI UR4, URZ, 0x4, UR4 ;  /* 0x00000004ff047899 */ /* 0x000fe40008011604 */
[----:B------:R-:W-:Y:S02]  /*3050*/  UISETP.LT.AND UP0, UPT, UR31, 0x1, UPT ;  /* 0x000000011f00788c */ /* 0x000fe4000bf01270 */
[----:B------:R-:W-:-:S02]  /*3060*/  ULOP3.LUT UR4, UR4, 0x3fff, URZ, 0xc0, !UPT ;  /* 0x00003fff04047892 */ /* 0x000fc4000f8ec0ff */
[----:B------:R-:W-:Y:S02]  /*3070*/  USEL UR40, UR31, 0x1, !UP0 ;  /* 0x000000011f287887 */ /* 0x000fe4000c000000 */
[----:B------:R-:W-:Y:S02]  /*3080*/  ULOP3.LUT UR4, UR4, 0x10000, URZ, 0xfc, !UPT ;  /* 0x0001000004047892 */ /* 0x000fe4000f8efcff */
[----:B------:R-:W-:Y:S01]  /*3090*/  UIADD3 UR40, UPT, UPT, -UR40, URZ, URZ ;  /* 0x000000ff28287290 */ /* 0x000fe2000fffe1ff */
[----:B---3--:R-:W-:Y:S02]  /*30a0*/  R2UR UR41, R0 ;  /* 0x00000000002972ca */ /* 0x008fe400000e0000 */
[----:B------:R-:W-:-:S13]  /*30b0*/  MOV R0, RZ ;  /* 0x000000ff00007202 */ /* 0x000fda0000000f00 */
.L_x_59:
[----:B------:R-:W-:Y:S02]  /*30c0*/  LEA R3, R2, UR27, 0x3 ;  /* 0x0000001b02037c11 */ /* 0x000fe4000f8e18ff */
[----:B------:R-:W-:Y:S02]  /*30d0*/  SHF.L.U32 R4, R12, 0x1f, RZ ;  /* 0x0000001f0c047819 */ /* 0x000fe400000006ff */
[----:B------:R-:W-:Y:S01]  /*30e0*/  PLOP3.LUT P0, PT, PT, PT, UP4, 0x80, 0x8 ;  /* 0x000000000008781c */ /* 0x000fe20003f0f048 */
[----:B------:R-:W-:Y:S01]  /*30f0*/  VIADD R5, R3, 0x80 ;  /* 0x0000008003057836 */ /* 0x000fe20000000000 */
[----:B--2---:R-:W2:Y:S02]  /*3100*/  SYNCS.PHASECHK.TRANS64.TRYWAIT P1, [R3+URZ+0x70], R4 ;  /* 0x00007004030075a7 */ /* 0x004ea400080211ff */
[----:B--2---:R-:W-:Y:S09]  /*3110*/  @!P1 BRA `(.L_x_53) ;  /* 0x0000006c00009947 */ /* 0x004ff20003800000 */
.L_x_120:
[----:B------:R-:W-:Y:S01]  /*3120*/  LEA R6, R2, UR27, 0x4 ;  /* 0x0000001b02067c11 */ /* 0x000fe2000f8e20ff */
[----:B------:R-:W-:Y:S01]  /*3130*/  @UP4 ULEA UR5, UR23, UR27, 0x3 ;  /* 0x0000001b17054291 */ /* 0x000fe2000f8e18ff */
[----:B------:R-:W-:Y:S01]  /*3140*/  PLOP3.LUT P1, PT, PT, PT, PT, 0x80, 0x8 ;  /* 0x000000000008781c */ /* 0x000fe20003f2f070 */
[----:B------:R-:W-:Y:S01]  /*3150*/  ULEA UR29, UR30, UR27, 0x3 ;  /* 0x0000001b1e1d7291 */ /* 0x000fe2000f8e18ff */
[----:B------:R-:W-:Y:S01]  /*3160*/  PRMT R5, RZ, 0x654, R5 ;  /* 0x00000654ff057816 */ /* 0x000fe20000000005 */
[----:B------:R3:W4:Y:S01]  /*3170*/  LDS.128 R8, [R6+0xf0] ;  /* 0x0000f00006087984 */ /* 0x0007220000000c00 */
[----:B--2---:R-:W-:Y:S01]  /*3180*/  @P0 SHF.L.U32 R4, R0, 0x1f, RZ ;  /* 0x0000001f00040819 */ /* 0x004fe200000006ff */
[----:B------:R-:W-:Y:S01]  /*3190*/  UIMAD UR22, UR30, 0xa0, UR41 ;  /* 0x000000a01e1678a4 */ /* 0x000fe2000f8e0229 */
[----:B------:R-:W-:Y:S01]  /*31a0*/  SHF.L.U32 R3, R7, 0x1f, RZ ;  /* 0x0000001f07037819 */ /* 0x000fe200000006ff */
[----:B------:R-:W-:Y:S01]  /*31b0*/  @!PT LDS RZ, [RZ] ;  /* 0x00000000fffff984 */ /* 0x000fe20000000800 */
[----:B------:R-:W-:Y:S01]  /*31c0*/  @!PT LDS RZ, [RZ] ;  /* 0x00000000fffff984 */ /* 0x000fe20000000800 */
[----:B------:R-:W-:Y:S01]  /*31d0*/  @!PT LDS RZ, [RZ] ;  /* 0x00000000fffff984 */ /* 0x000fe20000000800 */
[----:B------:R-:W-:Y:S01]  /*31e0*/  @!PT LDS RZ, [RZ] ;  /* 0x00000000fffff984 */ /* 0x000fe20000000800 */
[----:B------:R2:W-:Y:S06]  /*31f0*/  MEMBAR.ALL.CTA ;  /* 0x0000000000007992 */ /* 0x0005ec0000008000 */
[----:B--2---:R-:W2:Y:S02]  /*3200*/  FENCE.VIEW.ASYNC.S ;  /* 0x00000000000073c6 */ /* 0x004ea40000000000 */
[----:B--2---:R3:W-:Y:S01]  /*3210*/  SYNCS.ARRIVE.TRANS64.RED.A1T0 RZ, [R5+URZ], RZ ;  /* 0x000000ff05ff79a7 */ /* 0x0047e200081004ff */
[----:B------:R3:W2:Y:S01]  /*3220*/  @P0 SYNCS.PHASECHK.TRANS64.TRYWAIT P1, [UR5], R4 ;  /* 0x00000004ff0005a7 */ /* 0x0006a20008021105 */
[----:B------:R-:W1:Y:S02]  /*3230*/  SYNCS.PHASECHK.TRANS64.TRYWAIT P0, [UR29+0xa8], R3 ;  /* 0x0000a803ff0075a7 */ /* 0x000e64000800111d */
[----:B-1234-:R-:W-:Y:S05]  /*3240*/  @!P0 BRA `(.L_x_54) ;  /* 0x0000006800c88947 */ /* 0x01efea0003800000 */
.L_x_122:
[----:B-1----:R-:W-:Y:S01]  /*3250*/  IADD3 R4, PT, PT, R2, 0x1, RZ ;  /* 0x0000000102047810 */ /* 0x002fe20007ffe0ff */
[----:B------:R-:W-:Y:S06]  /*3260*/  BRA.U !UP4, `(.L_x_55) ;  /* 0x000000010cc07547 */ /* 0x000fec000b800000 */
[----:B------:R-:W-:Y:S01]  /*3270*/  UPLOP3.LUT UP2, UPT, UPT, UPT, UPT, 0x40, 0x4 ;  /* 0x000000000004789c */ /* 0x000fe20003f4e870 */
[----:B------:R-:W-:Y:S01]  /*3280*/  UMOV UR25, UR40 ;  /* 0x0000002800197c82 */ /* 0x000fe20008000000 */
[----:B------:R-:W-:Y:S01]  /*3290*/  UMOV UR24, UR31 ;  /* 0x0000001f00187c82 */ /* 0x000fe20008000000 */
[----:B------:R-:W-:-:S08]  /*32a0*/  UMOV UR5, UR23 ;  /* 0x0000001700057c82 */ /* 0x000fd00008000000 */
.L_x_58:
[----:B------:R-:W-:Y:S02]  /*32b0*/  UIADD3 UR25, UPT, UPT, UR25, 0x1, URZ ;  /* 0x0000000119197890 */ /* 0x000fe4000fffe0ff */
[----:B-1----:R-:W-:Y:S02]  /*32c0*/  ULEA UR7, UR5, UR27, 0x3 ;  /* 0x0000001b05077291 */ /* 0x002fe4000f8e18ff */
[----:B------:R-:W-:Y:S01]  /*32d0*/  UISETP.NE.AND UP3, UPT, UR25, URZ, UPT ;  /* 0x000000ff1900728c */ /* 0x000fe2000bf65270 */
[----:B--2---:R-:W-:Y:S10]  /*32e0*/  @P1 BRA `(.L_x_56) ;  /* 0x00000000000c1947 */ /* 0x004ff40003800000 */
[----:B------:R-:W-:Y:S04]  /*32f0*/  SHF.L.U32 R2, R0, 0x1f, RZ ;  /* 0x0000001f00027819 */ /* 0x000fe800000006ff */
[----:B------:R-:W1:Y:S02]  /*3300*/  SYNCS.PHASECHK.TRANS64.TRYWAIT P0, [UR7], R2 ;  /* 0x00000002ff0075a7 */ /* 0x000e640008001107 */
[----:B-1----:R-:W-:Y:S05]  /*3310*/  @!P0 BRA `(.L_x_57) ;  /* 0x0000006800ac8947 */ /* 0x002fea0003800000 */
.L_x_56:
[----:B------:R-:W-:Y:S01]  /*3320*/  UISETP.NE.AND UP0, UPT, UR24, 0x1, UPT ;  /* 0x000000011800788c */ /* 0x000fe2000bf05270 */
[----:B------:R-:W-:Y:S01]  /*3330*/  PLOP3.LUT P1, PT, PT, PT, PT, 0x80, 0x8 ;  /* 0x000000000008781c */ /* 0x000fe20003f2f070 */
[----:B------:R-:W-:Y:S02]  /*3340*/  UIADD3 UR6, UPT, UPT, UR5, 0x1, URZ ;  /* 0x0000000105067890 */ /* 0x000fe4000fffe0ff */
[----:B------:R-:W-:Y:S02]  /*3350*/  UIADD3 UR26, UPT, UPT, UR7, 0x20, URZ ;  /* 0x00000020071a7890 */ /* 0x000fe4000fffe0ff */
[----:B------:R-:W-:Y:S01]  /*3360*/  UISETP.NE.AND UP1, UPT, UR6, 0x4, UPT ;  /* 0x000000040600788c */ /* 0x000fe2000bf25270 */
[----:B------:R-:W-:Y:S01]  /*3370*/  PLOP3.LUT P0, PT, PT, PT, UP0, 0x80, 0x8 ;  /* 0x000000000008781c */ /* 0x000fe20003f0f008 */
[----:B------:R-:W-:Y:S02]  /*3380*/  UIADD3 UR24, UPT, UPT, UR24, -0x1, URZ ;  /* 0xffffffff18187890 */ /* 0x000fe4000fffe0ff */
[----:B------:R-:W-:Y:S02]  /*3390*/  USEL UR8, URZ, 0x1, UP1 ;  /* 0x00000001ff087887 */ /* 0x000fe40008800000 */
[----:B------:R-:W-:Y:S01]  /*33a0*/  USEL UR23, UR6, URZ, UP1 ;  /* 0x000000ff06177287 */ /* 0x000fe20008800000 */
[----:B------:R-:W-:Y:S01]  /*33b0*/  UMOV UR7, 0x40004040 ;  /* 0x4000404000077882 */ /* 0x000fe20000000000 */
[----:B------:R-:W-:Y:S02]  /*33c0*/  UMOV UR9, 0x40004040 ;  /* 0x4000404000097882 */ /* 0x000fe40000000000 */
[----:B------:R-:W-:Y:S01]  /*33d0*/  @UP0 ULEA UR6, UR23, UR27, 0x3 ;  /* 0x0000001b17060291 */ /* 0x000fe2000f8e18ff */
[----:B------:R-:W-:Y:S01]  /*33e0*/  LOP3.LUT R0, R0, UR8, RZ, 0x3c, !PT ;  /* 0x0000000800007c12 */ /* 0x000fe2000f8e3cff */
[----:B------:R-:W-:Y:S01]  /*33f0*/  ULEA UR8, UR5, UR28, 0xa ;  /* 0x0000001c05087291 */ /* 0x000fe2000f8e50ff */
[----:B------:R-:W-:Y:S02]  /*3400*/  UMOV UR21, 0x40004040 ;  /* 0x4000404000157882 */ /* 0x000fe40000000000 */
[----:B-1----:R-:W-:Y:S01]  /*3410*/  @P0 SHF.L.U32 R2, R0, 0x1f, RZ ;  /* 0x0000001f00020819 */ /* 0x002fe200000006ff */
[----:B------:R-:W-:Y:S02]  /*3420*/  UIADD3 UR18, UPT, UPT, UR8, 0x2, URZ ;  /* 0x0000000208127890 */ /* 0x000fe4000fffe0ff */
[----:B------:R-:W-:Y:S01]  /*3430*/  UIADD3 UR14, UPT, UPT, UR8, 0x4, URZ ;  /* 0x00000004080e7890 */ /* 0x000fe2000fffe0ff */
[----:B------:R1:W2:Y:S01]  /*3440*/  @P0 SYNCS.PHASECHK.TRANS64.TRYWAIT P1, [UR6], R2 ;  /* 0x00000002ff0005a7 */ /* 0x0002a20008021106 */
[----:B------:R-:W-:Y:S02]  /*3450*/  UIMAD UR6, UR5, 0x500, UR4 ;  /* 0x00000500050678a4 */ /* 0x000fe4000f8e0204 */
[----:B------:R-:W-:Y:S02]  /*3460*/  UIADD3 UR10, UPT, UPT, UR8, 0x6, URZ ;  /* 0x00000006080a7890 */ /* 0x000fe4000fffe0ff */
[----:B------:R-:W-:Y:S02]  /*3470*/  UIADD3 UR20, UPT, UPT, UR6, 0x2, URZ ;  /* 0x0000000206147890 */ /* 0x000fe4000fffe0ff */
[----:B------:R-:W-:Y:S02]  /*3480*/  UIADD3 UR16, UPT, UPT, UR6, 0x4, URZ ;  /* 0x0000000406107890 */ /* 0x000fe4000fffe0ff */
[----:B------:R-:W-:Y:S01]  /*3490*/  UIADD3 UR12, UPT, UPT, UR6, 0x6, URZ ;  /* 0x00000006060c7890 */ /* 0x000fe2000fffe0ff */
[----:B------:R1:W-:Y:S01]  /*34a0*/  UTCHMMA gdesc[UR8], gdesc[UR6], tmem[UR22], tmem[UR38], idesc[UR39], UP2 ;  /* 0x00ff2606080075ea */ /* 0x0003e20009000016 */
[----:B------:R-:W-:Y:S01]  /*34b0*/  UPLOP3.LUT UP2, UPT, UPT, UPT, UPT, 0x80, 0x8 ;  /* 0x000000000008789c */ /* 0x000fe20003f4f070 */
[----:B------:R-:W-:Y:S01]  /*34c0*/  UMOV UR19, 0x40004040 ;  /* 0x4000404000137882 */ /* 0x000fe20000000000 */
[----:B------:R-:W-:Y:S01]  /*34d0*/  UMOV UR17, 0x40004040 ;  /* 0x4000404000117882 */ /* 0x000fe20000000000 */
[----:B------:R1:W-:Y:S01]  /*34e0*/  UTCHMMA gdesc[UR18], gdesc[UR20], tmem[UR22], tmem[UR36], idesc[UR37], UPT ;  /* 0x00ff2414120075ea */ /* 0x0003e2000b800016 */
[----:B------:R-:W-:Y:S01]  /*34f0*/  UMOV UR15, 0x40004040 ;  /* 0x40004040000f7882 */ /* 0x000fe20000000000 */
[----:B------:R-:W-:Y:S01]  /*3500*/  UMOV UR13, 0x40004040 ;  /* 0x40004040000d7882 */ /* 0x000fe20000000000 */
[----:B------:R-:W-:Y:S01]  /*3510*/  UMOV UR11, 0x40004040 ;  /* 0x40004040000b7882 */ /* 0x000fe20000000000 */
[----:B------:R1:W-:Y:S01]  /*3520*/  UTCHMMA gdesc[UR14], gdesc[UR16], tmem[UR22], tmem[UR34], idesc[UR35], UPT ;  /* 0x00ff22100e0075ea */ /* 0x0003e2000b800016 */
[----:B------:R1:W-:Y:S01]  /*3530*/  UTCHMMA gdesc[UR10], gdesc[UR12], tmem[UR22], tmem[UR32], idesc[UR33], UPT ;  /* 0x00ff200c0a0075ea */ /* 0x0003e2000b800016 */
[----:B------:R1:W-:Y:S01]  /*3540*/  UTCBAR [UR26], URZ ;  /* 0x000000ff1a0073e9 */ /* 0x0003e200080000ff */
[----:B------:R-:W-:Y:S01]  /*3550*/  UMOV UR5, UR23 ;  /* 0x0000001700057c82 */ /* 0x000fe20008000000 */
[----:B------:R-:W-:Y:S05]  /*3560*/  BRA.U UP3, `(.L_x_58) ;  /* 0xfffffffd03507547 */ /* 0x000fea000b83ffff */
.L_x_55:
[----:B------:R-:W-:Y:S01]  /*3570*/  UIADD3 UR5, UPT, UPT, UR30, 0x1, URZ ;  /* 0x000000011e057890 */ /* 0x000fe2000fffe0ff */
[----:B------:R-:W-:Y:S01]  /*3580*/  LOP3.LUT P0, RZ, R10, 0x1, RZ, 0xc0, !PT ;  /* 0x000000010aff7812 */ /* 0x000fe2000780c0ff */
[----:B-1----:R-:W-:Y:S01]  /*3590*/  UIADD3 UR6, UPT, UPT, UR29, 0x90, URZ ;  /* 0x000000901d067890 */ /* 0x002fe2000fffe0ff */
[----:B--2---:R-:W-:Y:S01]  /*35a0*/  ISETP.NE.AND P1, PT, R4, 0x2, PT ;  /* 0x000000020400780c */ /* 0x004fe20003f25270 */
[----:B------:R-:W-:-:S03]  /*35b0*/  UISETP.NE.AND UP0, UPT, UR5, 0x3, UPT ;  /* 0x000000030500788c */ /* 0x000fc6000bf05270 */
[----:B------:R-:W-:Y:S01]  /*35c0*/  SEL R2, RZ, 0x1, P1 ;  /* 0x00000001ff027807 */ /* 0x000fe20000800000 */
[----:B------:R-:W-:Y:S02]  /*35d0*/  USEL UR7, URZ, 0x1, UP0 ;  /* 0x00000001ff077887 */ /* 0x000fe40008000000 */
[----:B------:R-:W-:Y:S01]  /*35e0*/  USEL UR30, UR5, URZ, UP0 ;  /* 0x000000ff051e7287 */ /* 0x000fe20008000000 */
[----:B------:R2:W-:Y:S01]  /*35f0*/  UTCBAR [UR6], URZ ;  /* 0x000000ff060073e9 */ /* 0x0005e200080000ff */
[----:B------:R-:W-:Y:S02]  /*3600*/  LOP3.LUT R12, R12, R2, RZ, 0x3c, !PT ;  /* 0x000000020c0c7212 */ /* 0x000fe400078e3cff */
[----:B------:R-:W-:Y:S02]  /*3610*/  LOP3.LUT R7, R7, UR7, RZ, 0x3c, !PT ;  /* 0x0000000707077c12 */ /* 0x000fe4000f8e3cff */
[----:B------:R-:W-:Y:S01]  /*3620*/  SEL R2, R4, RZ, P1 ;  /* 0x000000ff04027207 */ /* 0x000fe20000800000 */
[----:B------:R-:W-:Y:S06]  /*3630*/  @P0 BRA `(.L_x_59) ;  /* 0xfffffff800a00947 */ /* 0x000fec000383ffff */
[----:B------:R-:W1:Y:S01]  /*3640*/  S2UR UR8, SR_CgaCtaId ;  /* 0x00000000000879c3 */ /* 0x000e620000008800 */
[----:B------:R-:W-:Y:S01]  /*3650*/  ELECT P0, URZ, PT ;  /* 0x0000000000ff782f */ /* 0x000fe20003800000 */
[----:B------:R-:W-:Y:S01]  /*3660*/  IMAD.MOV.U32 R2, RZ, RZ, 0x1 ;  /* 0x00000001ff027424 */ /* 0x000fe200078e00ff */
[----:B------:R-:W-:Y:S01]  /*3670*/  UIADD3 UR27, UPT, UPT, UR27, 0xa8, URZ ;  /* 0x000000a81b1b7890 */ /* 0x000fe2000fffe0ff */
[----:B------:R-:W-:Y:S01]  /*3680*/  SHF.L.U32 R0, R7, 0x1f, RZ ;  /* 0x0000001f07007819 */ /* 0x000fe200000006ff */
[----:B------:R-:W-:-:S03]  /*3690*/  UMOV UR4, 0x40 ;  /* 0x0000004000047882 */ /* 0x000fc60000000000 */
[----:B------:R-:W-:Y:S01]  /*36a0*/  UVIRTCOUNT.DEALLOC.SMPOOL 0x80 ;  /* 0x000000800000784c */ /* 0x000fe20000000000 */
[----:B-1----:R-:W-:Y:S02]  /*36b0*/  ULEA UR8, UR8, UR4, 0x18 ;  /* 0x0000000408087291 */ /* 0x002fe4000f8ec0ff */
[----:B------:R-:W-:-:S07]  /*36c0*/  ULEA UR4, UR30, UR27, 0x3 ;  /* 0x0000001b1e047291 */ /* 0x000fce000f8e18ff */
[----:B------:R1:W-:Y:S02]  /*36d0*/  @P0 STS.U8 [UR8+0x1c], R2 ;  /* 0x00001c02ff000988 */ /* 0x0003e40008000008 */
[----:B------:R-:W3:Y:S02]  /*36e0*/  SYNCS.PHASECHK.TRANS64.TRYWAIT P0, [UR4], R0 ;  /* 0x00000000ff0075a7 */ /* 0x000ee40008001104 */
[----:B-1-3--:R-:W-:Y:S05]  /*36f0*/  @!P0 BRA `(.L_x_60) ;  /* 0x0000006400cc8947 */ /* 0x00afea0003800000 */
.L_x_125:
[----:B------:R-:W-:-:S04]  /*3700*/  UIADD3 UR4, UPT, UPT, UR30, 0x1, URZ ;  /* 0x000000011e047890 */ /* 0x000fc8000fffe0ff */
[----:B------:R-:W-:-:S04]  /*3710*/  UISETP.NE.AND UP0, UPT, UR4, 0x3, UPT ;  /* 0x000000030400788c */ /* 0x000fc8000bf05270 */
[----:B--2---:R-:W-:Y:S02]  /*3720*/  USEL UR6, URZ, 0x1, UP0 ;  /* 0x00000001ff067887 */ /* 0x004fe40008000000 */
[----:B------:R-:W-:-:S04]  /*3730*/  USEL UR4, UR4, URZ, UP0 ;  /* 0x000000ff04047287 */ /* 0x000fc80008000000 */
[----:B------:R-:W-:Y:S01]  /*3740*/  ULEA UR5, UR4, UR27, 0x3 ;  /* 0x0000001b04057291 */ /* 0x000fe2000f8e18ff */
[----:B------:R-:W-:-:S04]  /*3750*/  LOP3.LUT R7, R7, UR6, RZ, 0x3c, !PT ;  /* 0x0000000607077c12 */ /* 0x000fc8000f8e3cff */
[----:B-1----:R-:W-:-:S04]  /*3760*/  SHF.L.U32 R0, R7, 0x1f, RZ ;  /* 0x0000001f07007819 */ /* 0x002fc800000006ff */
[----:B------:R-:W1:Y:S02]  /*3770*/  SYNCS.PHASECHK.TRANS64.TRYWAIT P0, [UR5], R0 ;  /* 0x00000000ff0075a7 */ /* 0x000e640008001105 */
[----:B-1----:R-:W-:Y:S05]  /*3780*/  @!P0 BRA `(.L_x_61) ;  /* 0x0000006400c08947 */ /* 0x002fea0003800000 */
.L_x_127:
[----:B------:R-:W-:-:S04]  /*3790*/  UIADD3 UR4, UPT, UPT, UR4, 0x1, URZ ;  /* 0x0000000104047890 */ /* 0x000fc8000fffe0ff */
[----:B------:R-:W-:-:S04]  /*37a0*/  UISETP.NE.AND UP0, UPT, UR4, 0x3, UPT ;  /* 0x000000030400788c */ /* 0x000fc8000bf05270 */
[----:B------:R-:W-:Y:S02]  /*37b0*/  USEL UR5, URZ, 0x1, UP0 ;  /* 0x00000001ff057887 */ /* 0x000fe40008000000 */
[----:B------:R-:W-:-:S04]  /*37c0*/  USEL UR4, UR4, URZ, UP0 ;  /* 0x000000ff04047287 */ /* 0x000fc80008000000 */
[----:B------:R-:W-:Y:S01]  /*37d0*/  ULEA UR4, UR4, UR27, 0x3 ;  /* 0x0000001b04047291 */ /* 0x000fe2000f8e18ff */
[----:B-1----:R-:W-:-:S04]  /*37e0*/  LOP3.LUT R0, R7, UR5, RZ, 0x3c, !PT ;  /* 0x0000000507007c12 */ /* 0x002fc8000f8e3cff */
[----:B------:R-:W-:-:S04]  /*37f0*/  SHF.L.U32 R0, R0, 0x1f, RZ ;  /* 0x0000001f00007819 */ /* 0x000fc800000006ff */
[----:B------:R-:W1:Y:S02]  /*3800*/  SYNCS.PHASECHK.TRANS64.TRYWAIT P0, [UR4], R0 ;  /* 0x00000000ff0075a7 */ /* 0x000e640008001104 */
[----:B-1----:R-:W-:Y:S05]  /*3810*/  @!P0 BRA `(.L_x_62) ;  /* 0x0000006400b48947 */ /* 0x002fea0003800000 */
.L_x_129:
[----:B------:R-:W-:Y:S01]  /*3820*/  NOP ;  /* 0x0000000000007918 */ /* 0x000fe20000000000 */
[----:B-1----:R-:W1:Y:S01]  /*3830*/  LDS R0, [UR8+0x14] ;  /* 0x00001408ff007984 */ /* 0x002e620008000800 */
[----:B------:R-:W-:Y:S01]  /*3840*/  ULOP3.LUT UR4, UR41, 0xffff, URZ, 0xc0, !UPT ;  /* 0x0000ffff29047892 */ /* 0x000fe2000f8ec0ff */
[----:B------:R-:W-:Y:S01]  /*3850*/  UMOV UR5, 0xffff ;  /* 0x0000ffff00057882 */ /* 0x000fe20000000000 */
[----:B------:R-:W-:Y:S02]  /*3860*/  UMOV UR6, 0x1 ;  /* 0x0000000100067882 */ /* 0x000fe40000000000 */
[----:B------:R-:W-:-:S04]  /*3870*/  USHF.R.U32.HI UR4, URZ, 0x5, UR4 ;  /* 0x00000005ff047899 */ /* 0x000fc80008011604 */
[----:B------:R-:W-:Y:S02]  /*3880*/  USHF.L.U32 UR5, UR5, UR4, URZ ;  /* 0x0000000405057299 */ /* 0x000fe400080006ff */
[----:B------:R-:W-:-:S04]  /*3890*/  USHF.L.U32 UR4, UR6, UR4, URZ ;  /* 0x0000000406047299 */ /* 0x000fc800080006ff */
[----:B-1----:R-:W-:-:S04]  /*38a0*/  LOP3.LUT R0, R0, UR5, RZ, 0xc0, !PT ;  /* 0x0000000500007c12 */ /* 0x002fc8000f8ec0ff */
[----:B------:R-:W-:-:S13]  /*38b0*/  ISETP.NE.AND P0, PT, R0, UR5, PT ;  /* 0x0000000500007c0c */ /* 0x000fda000bf05270 */
[----:B------:R-:W-:Y:S05]  /*38c0*/  @P0 BRA `(.L_x_63) ;  /* 0x0000000000580947 */ /* 0x000fea0003800000 */
[----:B------:R-:W1:Y:S02]  /*38d0*/  LDS R0, [UR8+0x18] ;  /* 0x00001808ff007984 */ /* 0x000e640008000800 */
[----:B-1----:R-:W-:-:S04]  /*38e0*/  LOP3.LUT R0, R0, UR4, RZ, 0xc0, !PT ;  /* 0x0000000400007c12 */ /* 0x002fc8000f8ec0ff */
[----:B------:R-:W-:-:S13]  /*38f0*/  ISETP.NE.AND P0, PT, R0, UR4, PT ;  /* 0x0000000400007c0c */ /* 0x000fda000bf05270 */
[----:B------:R-:W-:Y:S05]  /*3900*/  @P0 BRA `(.L_x_64) ;  /* 0x00000000003c0947 */ /* 0x000fea0003800000 */
[----:B------:R-:W1:Y:S01]  /*3910*/  S2R R2, SR_LANEID ;  /* 0x0000000000027919 */ /* 0x000e620000000000 */
[----:B------:R-:W-:-:S06]  /*3920*/  ULOP3.LUT UR5, URZ, UR5, URZ, 0x33, !UPT ;  /* 0x00000005ff057292 */ /* 0x000fcc000f8e33ff */
[----:B------:R-:W-:-:S04]  /*3930*/  IMAD.U32 R0, RZ, RZ, UR5 ;  /* 0x00000005ff007e24 */ /* 0x000fc8000f8e00ff */
[----:B------:R2:W3:Y:S02]  /*3940*/  REDUX UR7, R0 ;  /* 0x00000000000773c4 */ /* 0x0004e40000000000 */
[----:B------:R4:W-:Y:S01]  /*3950*/  UTCATOMSWS.AND URZ, UR5 ;  /* 0x0000000500ff79e3 */ /* 0x0009e20008000000 */
[----:B--2---:R-:W-:Y:S01]  /*3960*/  LOP3.LUT R0, RZ, UR4, RZ, 0x33, !PT ;  /* 0x00000004ff007c12 */ /* 0x004fe2000f8e33ff */
[----:B------:R-:W-:Y:S02]  /*3970*/  VOTEU.ANY UR4, UPT, PT ;  /* 0x0000000000047886 */ /* 0x000fe400038e0100 */
[----:B------:R-:W-:Y:S02]  /*3980*/  UFLO.U32 UR4, UR4 ;  /* 0x00000004000472bd */ /* 0x000fe400080e0000 */
[----:B------:R-:W2:Y:S04]  /*3990*/  REDUX UR6, R0 ;  /* 0x00000000000673c4 */ /* 0x000ea80000000000 */
[----:B-1----:R-:W-:-:S02]  /*39a0*/  ISETP.EQ.U32.AND P0, PT, R2, UR4, PT ;  /* 0x0000000402007c0c */ /* 0x002fc4000bf02070 */
[----:B---3--:R-:W-:-:S11]  /*39b0*/  MOV R2, UR7 ;  /* 0x0000000700027c02 */ /* 0x008fd60008000f00 */
[----:B------:R4:W-:Y:S01]  /*39c0*/  @P0 ATOMS.AND RZ, [UR8+0x14], R2 ;  /* 0x00001402ffff098c */ /* 0x0009e2000a800008 */
[----:B--2---:R-:W-:-:S05]  /*39d0*/  IMAD.U32 R0, RZ, RZ, UR6 ;  /* 0x00000006ff007e24 */ /* 0x004fca000f8e00ff */
[----:B------:R4:W-:Y:S01]  /*39e0*/  @P0 ATOMS.AND RZ, [UR8+0x18], R0 ;  /* 0x00001800ffff098c */ /* 0x0009e2000a800008 */
[----:B------:R-:W-:Y:S05]  /*39f0*/  BRA `(.L_x_65) ;  /* 0x0000000000147947 */ /* 0x000fea0003800000 */
.L_x_64:
[----:B------:R-:W-:Y:S02]  /*3a00*/  MOV R2, 0x3a20 ;  /* 0x00003a2000027802 */ /* 0x000fe40000000f00 */
[----:B-----5:R-:W-:Y:S05]  /*3a10*/  CALL.REL.NOINC `($__internal_0_$__cuda_sm10x_tcgen05_guardrail_trap_col_being_dealloced_not_returned_by_alloc) ;  /* 0x0000006400e87944 */ /* 0x020fea0003c00000 */
[----:B------:R-:W-:Y:S05]  /*3a20*/  BRA `(.L_x_65) ;  /* 0x0000000000087947 */ /* 0x000fea0003800000 */
.L_x_63:
[----:B------:R-:W-:Y:S02]  /*3a30*/  MOV R2, 0x3a50 ;  /* 0x00003a5000027802 */ /* 0x000fe40000000f00 */
[----:B-----5:R-:W-:Y:S05]  /*3a40*/  CALL.REL.NOINC `($__internal_2_$__cuda_sm10x_tcgen05_guardrail_trap_unallocated_columns_being_dealloced) ;  /* 0x0000006400f47944 */ /* 0x020fea0003c00000 */
.L_x_65:
[----:B------:R-:W-:Y:S01]  /*3a50*/  NOP ;  /* 0x0000000000007918 */ /* 0x000fe20000000000 */
[----:B----4-:R-:W-:Y:S05]  /*3a60*/  EXIT ;  /* 0x000000000000794d */ /* 0x010fea0003800000 */
.L_x_48:
[----:B------:R-:W-:-:S09]  /*3a70*/  UISETP.NE.OR UP0, UPT, UR18, 0x3, !UP3 ;  /* 0x000000031200788c */ /* 0x000fd2000df05670 */
[----:B------:R-:W-:Y:S05]  /*3a80*/  BRA.U UP0, `(.L_x_66) ;  /* 0x0000000d00c87547 */ /* 0x000fea000b800000 */
[----:B------:R-:W2:Y:S01]  /*3a90*/  LDCU.64 UR4, c[0x0][0x888] ;  /* 0x00011100ff0477ac */ /* 0x000ea20008000a00 */
[----:B------:R-:W-:Y:S02]  /*3aa0*/  HFMA2 R10, -RZ, RZ, 0, 0 ;  /* 0x00000000ff0a7431 */ /* 0x000fe400000001ff */
[----:B------:R-:W-:Y:S01]  /*3ab0*/  IMAD.MOV.U32 R9, RZ, RZ, 0x1 ;  /* 0x00000001ff097424 */ /* 0x000fe200078e00ff */
[----:B------:R-:W-:Y:S01]  /*3ac0*/  MOV R11, 0xa000 ;  /* 0x0000a000000b7802 */ /* 0x000fe20000000f00 */
[----:B------:R-:W3:Y:S01]  /*3ad0*/  LDCU UR44, c[0x0][0x370] ;  /* 0x00006e00ff2c77ac */ /* 0x000ee20008000800 */
[----:B------:R-:W-:Y:S01]  /*3ae0*/  IMAD.MOV.U32 R8, RZ, RZ, RZ ;  /* 0x000000ffff087224 */ /* 0x000fe200078e00ff */
[----:B------:R-:W3:Y:S01]  /*3af0*/  LDCU.128 UR48, c[0x0][0xb10] ;  /* 0x00016200ff3077ac */ /* 0x000ee20008000c00 */
[----:B------:R-:W4:Y:S01]  /*3b00*/  LDCU UR37, c[0x0][0x374] ;  /* 0x00006e80ff2577ac */ /* 0x000f220008000800 */
[----:B------:R-:W1:Y:S01]  /*3b10*/  LDCU.64 UR42, c[0x0][0x890] ;  /* 0x00011200ff2a77ac */ /* 0x000e620008000a00 */
[----:B------:R-:W1:Y:S01]  /*3b20*/  LDCU UR29, c[0x0][0xb0c] ;  /* 0x00016180ff1d77ac */ /* 0x000e620008000800 */
[----:B--2---:R-:W-:Y:S01]  /*3b30*/  UISETP.NE.U32.AND UP0, UPT, UR4, URZ, UPT ;  /* 0x000000ff0400728c */ /* 0x004fe2000bf05070 */
[----:B------:R-:W2:Y:S01]  /*3b40*/  LDCU UR56, c[0x0][0xb20] ;  /* 0x00016400ff3877ac */ /* 0x000ea20008000800 */
[----:B------:R-:W2:Y:S01]  /*3b50*/  LDCU UR4, c[0x0][0xb30] ;  /* 0x00016600ff0477ac */ /* 0x000ea20008000800 */
[----:B---3--:R-:W-:-:S02]  /*3b60*/  UIMAD.WIDE.U32 UR8, UR44, UR48, URZ ;  /* 0x000000302c0872a5 */ /* 0x008fc4000f8e00ff */
[----:B----4-:R-:W-:Y:S02]  /*3b70*/  UIMAD.WIDE.U32 UR10, UR37, UR51, URZ ;  /* 0x00000033250a72a5 */ /* 0x010fe4000f8e00ff */
[----:B-1----:R-:W-:Y:S02]  /*3b80*/  UISETP.NE.U32.AND UP6, UPT, UR42, URZ, UPT ;  /* 0x000000ff2a00728c */ /* 0x002fe4000bfc5070 */
[----:B------:R-:W-:Y:S01]  /*3b90*/  UISETP.NE.AND.EX UP5, UPT, UR5, URZ, UPT, UP0 ;  /* 0x000000ff0500728c */ /* 0x000fe2000bfa5300 */
[----:B------:R-:W-:Y:S01]  /*3ba0*/  UMOV UR6, 0x400 ;  /* 0x0000040000067882 */ /* 0x000fe20000000000 */
[----:B------:R-:W-:Y:S01]  /*3bb0*/  UISETP.NE.AND UP0, UPT, UR21, 0x1, UPT ;  /* 0x000000011500788c */ /* 0x000fe2000bf05270 */
[----:B------:R-:W-:Y:S01]  /*3bc0*/  UMOV UR8, UR9 ;  /* 0x0000000900087c82 */ /* 0x000fe20008000000 */
[----:B------:R-:W-:Y:S01]  /*3bd0*/  UMOV UR45, UR11 ;  /* 0x0000000b002d7c82 */ /* 0x000fe20008000000 */
[----:B------:R-:W-:Y:S01]  /*3be0*/  UISETP.NE.AND UP0, UPT, UR29, 0x1, UPT ;  /* 0x000000011d00788c */ /* 0x000fe2000bf05270 */
[----:B------:R-:W1:Y:S01]  /*3bf0*/  LDCU.64 UR54, c[0x0][0x348] ;  /* 0x00006900ff3677ac */ /* 0x000e620008000a00 */
[----:B------:R-:W-:Y:S01]  /*3c00*/  UMOV UR30, URZ ;  /* 0x000000ff001e7c82 */ /* 0x000fe20008000000 */
[----:B------:R-:W-:-:S02]  /*3c10*/  UPLOP3.LUT UP1, UPT, UPT, UPT, UPT, 0x40, 0x4 ;  /* 0x000000000004789c */ /* 0x000fc40003f2e870 */
[----:B------:R-:W-:Y:S01]  /*3c20*/  UISETP.GE.AND UP3, UPT, UR21, 0x1, UPT ;  /* 0x000000011500788c */ /* 0x000fe2000bf66270 */
[----:B------:R-:W3:Y:S01]  /*3c30*/  LDCU.64 UR22, c[0x0][0xb28] ;  /* 0x00016500ff1677ac */ /* 0x000ee20008000a00 */
[----:B------:R-:W-:Y:S02]  /*3c40*/  ULEA UR6, UR15, UR6, 0x18 ;  /* 0x000000060f067291 */ /* 0x000fe4000f8ec0ff */
[----:B------:R-:W-:Y:S02]  /*3c50*/  UISETP.NE.AND.EX UP6, UPT, UR43, URZ, UPT, UP6 ;  /* 0x000000ff2b00728c */ /* 0x000fe4000bfc5360 */
[----:B------:R-:W-:Y:S02]  /*3c60*/  USHF.R.U32.HI UR52, URZ, UR49, UR8 ;  /* 0x00000031ff347299 */ /* 0x000fe40008011608 */
[----:B--2---:R-:W-:Y:S02]  /*3c70*/  USHF.R.U32.HI UR45, URZ, UR56, UR45 ;  /* 0x00000038ff2d7299 */ /* 0x004fe4000801162d */
[----:B------:R-:W-:-:S02]  /*3c80*/  UISETP.NE.AND UP0, UPT, UR50, 0x1, UPT ;  /* 0x000000013200788c */ /* 0x000fc4000bf05270 */
[----:B------:R-:W-:-:S11]  /*3c90*/  UISETP.NE.AND UP4, UPT, UR4, 0x1, UPT ;  /* 0x000000010400788c */ /* 0x000fd6000bf85270 */
.L_x_74:
[----:B------:R-:W-:Y:S02]  /*3ca0*/  LEA R2, R8, UR6, 0x3 ;  /* 0x0000000608027c11 */ /* 0x000fe4000f8e18ff */
[----:B------:R-:W-:Y:S02]  /*3cb0*/  SHF.L.U32 R0, R10, 0x1f, RZ ;  /* 0x0000001f0a007819 */ /* 0x000fe400000006ff */
[----:B------:R-:W-:Y:S02]  /*3cc0*/  LEA R4, R8, UR6, 0x4 ;  /* 0x0000000608047c11 */ /* 0x000fe4000f8e20ff */
[----:B--2---:R-:W2:Y:S02]  /*3cd0*/  SYNCS.PHASECHK.TRANS64.TRYWAIT P0, [R2+URZ+0x70], R0 ;  /* 0x00007000020075a7 */ /* 0x004ea400080011ff */
[----:B--2---:R-:W-:Y:S05]  /*3ce0*/  @!P0 BRA `(.L_x_67) ;  /* 0x0000006000988947 */ /* 0x004fea0003800000 */
.L_x_130:
[----:B------:R-:W4:Y:S01]  /*3cf0*/  LDS.128 R4, [R4+0xf0] ;  /* 0x0000f00004047984 */ /* 0x000f220000000c00 */
[----:B------:R-:W-:Y:S01]  /*3d00*/  UISETP.GE.AND UP0, UPT, UR21, 0x1, UPT ;  /* 0x000000011500788c */ /* 0x000fe2000bf06270 */
[----:B------:R-:W-:Y:S01]  /*3d10*/  @!PT LDS RZ, [RZ] ;  /* 0x00000000fffff984 */ /* 0x000fe20000000800 */
[----:B------:R-:W-:Y:S01]  /*3d20*/  @!PT LDS RZ, [RZ] ;  /* 0x00000000fffff984 */ /* 0x000fe20000000800 */
[----:B------:R-:W-:Y:S01]  /*3d30*/  @!PT LDS RZ, [RZ] ;  /* 0x00000000fffff984 */ /* 0x000fe20000000800 */
[----:B------:R-:W-:Y:S01]  /*3d40*/  @!PT LDS RZ, [RZ] ;  /* 0x00000000fffff984 */ /* 0x000fe20000000800 */
[----:B------:R1:W-:Y:S06]  /*3d50*/  MEMBAR.ALL.CTA ;  /* 0x0000000000007992 */ /* 0x0003ec0000008000 */
[----:B-1----:R-:W1:Y:S01]  /*3d60*/  FENCE.VIEW.ASYNC.S ;  /* 0x00000000000073c6 */ /* 0x002e620000000000 */
[----:B----4-:R-:W-:Y:S11]  /*3d70*/  LOP3.LUT P0, RZ, R6, 0x1, RZ, 0xc0, !PT ;  /* 0x0000000106ff7812 */ /* 0x010ff6000780c0ff */
[----:B------:R-:W-:Y:S02]  /*3d80*/  @!UPT UIADD3 URZ, UPT, UPT, URZ, URZ, URZ ;  /* 0x000000fffffff290 */ /* 0x000fe4000fffe0ff */
[----:B-1----:R-:W-:Y:S01]  /*3d90*/  VOTEU.ANY UP3, P0 ;  /* 0x0000000000ff7886 */ /* 0x002fe20000060100 */
[----:B------:R-:W-:Y:S11]  /*3da0*/  PLOP3.LUT P0, PT, PT, PT, UP3, 0x80, 0x8 ;  /* 0x000000000008781c */ /* 0x000ff60003f0f038 */
[----:B------:R-:W-:Y:S02]  /*3db0*/  @!UPT UIADD3 URZ, UPT, UPT, URZ, URZ, URZ ;  /* 0x000000fffffff290 */ /* 0x000fe4000fffe0ff */
[----:B--2---:R-:W-:Y:S02]  /*3dc0*/  @P0 SHF.R.U32.HI R0, RZ, 0x10, R5 ;  /* 0x00000010ff000819 */ /* 0x004fe40000011605 */
[----:B------:R-:W-:Y:S02]  /*3dd0*/  @P0 MOV R3, R4 ;  /* 0x0000000400030202 */ /* 0x000fe40000000f00 */
[----:B------:R-:W-:Y:S01]  /*3de0*/  @P0 R2UR UR4, R0 ;  /* 0x00000000000402ca */ /* 0x000fe200000e0000 */
[----:B------:R-:W-:Y:S01]  /*3df0*/  VIADD R0, R2, 0x80 ;  /* 0x0000008002007836 */ /* 0x000fe20000000000 */
[----:B------:R-:W-:Y:S02]  /*3e00*/  @P0 LOP3.LUT R4, R5, 0xffff, RZ, 0xc0, !PT ;  /* 0x0000ffff05040812 */ /* 0x000fe400078ec0ff */
[----:B------:R-:W-:Y:S02]  /*3e10*/  @P0 R2UR UR7, R3 ;  /* 0x00000000030702ca */ /* 0x000fe400000e0000 */
[----:B------:R-:W-:Y:S02]  /*3e20*/  PRMT R0, RZ, 0x654, R0 ;  /* 0x00000654ff007816 */ /* 0x000fe40000000000 */
[----:B------:R-:W-:Y:S02]  /*3e30*/  @P0 R2UR UR5, R4 ;  /* 0x00000000040502ca */ /* 0x000fe400000e0000 */
[----:B------:R1:W-:Y:S03]  /*3e40*/  SYNCS.ARRIVE.TRANS64.RED.A1T0 RZ, [R0+URZ], RZ ;  /* 0x000000ff00ff79a7 */ /* 0x0003e600081004ff */
[----:B------:R-:W-:Y:S04]  /*3e50*/  @UP3 UMOV UR31, UR4 ;  /* 0x00000004001f3c82 */ /* 0x000fe80008000000 */
[----:B------:R-:W-:Y:S04]  /*3e60*/  @UP3 UMOV UR14, UR7 ;  /* 0x00000007000e3c82 */ /* 0x000fe80008000000 */
[----:B------:R-:W-:Y:S01]  /*3e70*/  @UP3 UMOV UR13, UR5 ;  /* 0x00000005000d3c82 */ /* 0x000fe20008000000 */
[----:B------:R-:W-:Y:S05]  /*3e80*/  BRA.U !UP0, `(.L_x_68) ;  /* 0x0000000108c07547 */ /* 0x000fea000b800000 */
[----:B------:R-:W-:Y:S02]  /*3e90*/  UIMAD.WIDE.U32 UR10, UR13, UR51, URZ ;  /* 0x000000330d0a72a5 */ /* 0x000fe4000f8e00ff */
[----:B------:R-:W-:Y:S02]  /*3ea0*/  UP2UR UR12, UPR, URZ, 0x4 ;  /* 0x00000004ff0c7883 */ /* 0x000fe40008000000 */
[----:B------:R-:W-:Y:S02]  /*3eb0*/  UISETP.NE.AND UP2, UPT, UR50, 0x1, UPT ;  /* 0x000000013200788c */ /* 0x000fe4000bf45270 */
[----:B------:R-:W-:Y:S02]  /*3ec0*/  UIMAD.WIDE.U32 UR16, UR14, UR48, URZ ;  /* 0x000000300e1072a5 */ /* 0x000fe4000f8e00ff */
[----:B------:R-:W-:Y:S02]  /*3ed0*/  USEL UR4, UR37, UR45, !UP2 ;  /* 0x0000002d25047287 */ /* 0x000fe4000d000000 */
[----:B------:R-:W-:Y:S02]  /*3ee0*/  UISETP.NE.AND UP0, UPT, UR29, 0x1, UPT ;  /* 0x000000011d00788c */ /* 0x000fe4000bf05270 */
[----:B------:R-:W-:Y:S02]  /*3ef0*/  UP2UR UR20, UPR, URZ, 0x2 ;  /* 0x00000002ff147883 */ /* 0x000fe40008000000 */
[----:B------:R-:W-:Y:S02]  /*3f00*/  UISETP.NE.AND UP1, UPT, UR21, 0x1, UPT ;  /* 0x000000011500788c */ /* 0x000fe4000bf25270 */
[----:B---3--:R-:W-:Y:S02]  /*3f10*/  UIMAD.WIDE.U32 UR18, UR4, UR22, URZ ;  /* 0x00000016041272a5 */ /* 0x008fe4000f8e00ff */
[----:B------:R-:W-:Y:S01]  /*3f20*/  USEL UR8, UR44, UR52, !UP0 ;  /* 0x000000342c087287 */ /* 0x000fe2000c000000 */
[----:B------:R-:W-:Y:S02]  /*3f30*/  UMOV UR5, UR11 ;  /* 0x0000000b00057c82 */ /* 0x000fe40008000000 */
[----:B------:R-:W-:Y:S02]  /*3f40*/  USHF.R.U32.HI UR7, URZ, UR56, UR5 ;  /* 0x00000038ff077299 */ /* 0x000fe40008011605 */
[----:B------:R-:W-:Y:S02]  /*3f50*/  UIMAD.WIDE.U32 UR24, UR8, UR22, URZ ;  /* 0x00000016081872a5 */ /* 0x000fe4000f8e00ff */
[----:B------:R-:W-:Y:S02]  /*3f60*/  USEL UR7, UR13, UR7, !UP2 ;  /* 0x000000070d077287 */ /* 0x000fe4000d000000 */
[----:B------:R-:W-:Y:S02]  /*3f70*/  UISETP.NE.AND UP2, UPT, UR12, URZ, UPT ;  /* 0x000000ff0c00728c */ /* 0x000fe4000bf45270 */
[----:B------:R-:W-:Y:S01]  /*3f80*/  UIMAD.WIDE.U32 UR10, UR7, UR22, URZ ;  /* 0x00000016070a72a5 */ /* 0x000fe2000f8e00ff */
[----:B------:R-:W-:Y:S02]  /*3f90*/  UMOV UR5, UR17 ;  /* 0x0000001100057c82 */ /* 0x000fe40008000000 */
[----:B------:R-:W-:Y:S03]  /*3fa0*/  USHF.R.U32.HI UR9, URZ, UR49, UR5 ;  /* 0x00000031ff097299 */ /* 0x000fe60008011605 */
[----:B------:R-:W-:Y:S02]  /*3fb0*/  UMOV UR5, UR19 ;  /* 0x0000001300057c82 */ /* 0x000fe40008000000 */
[----:B------:R-:W-:Y:S03]  /*3fc0*/  @UP1 USHF.R.U32.HI UR4, URZ, UR23, UR5 ;  /* 0x00000017ff041299 */ /* 0x000fe60008011605 */
[----:B------:R-:W-:Y:S01]  /*3fd0*/  UMOV UR5, UR25 ;  /* 0x0000001900057c82 */ /* 0x000fe20008000000 */
[----:B------:R-:W-:Y:S02]  /*3fe0*/  UIMAD UR4, UR21, UR4, URZ ;  /* 0x00000004150472a4 */ /* 0x000fe4000f8e02ff */
[----:B------:R-:W-:Y:S02]  /*3ff0*/  @UP1 USHF.R.U32.HI UR8, URZ, UR23, UR5 ;  /* 0x00000017ff081299 */ /* 0x000fe40008011605 */
[----:B------:R-:W-:Y:S02]  /*4000*/  USEL UR5, UR14, UR9, !UP0 ;  /* 0x000000090e057287 */ /* 0x000fe4000c000000 */
[----:B------:R-:W-:Y:S02]  /*4010*/  UIMAD UR9, UR21, UR8, URZ ;  /* 0x00000008150972a4 */ /* 0x000fe4000f8e02ff */
[----:B------:R-:W-:Y:S03]  /*4020*/  UISETP.GE.AND UP0, UPT, UR7, UR4, UPT ;  /* 0x000000040700728c */ /* 0x000fe6000bf06270 */
[----:B------:R-:W-:Y:S01]  /*4030*/  UMOV UR4, UR11 ;  /* 0x0000000b00047c82 */ /* 0x000fe20008000000 */
[----:B------:R-:W-:Y:S02]  /*4040*/  UISETP.GE.OR UP0, UPT, UR5, UR9, UP0 ;  /* 0x000000090500728c */ /* 0x000fe40008706670 */
[----:B------:R-:W-:Y:S02]  /*4050*/  USHF.R.U32.HI UR4, URZ, UR23, UR4 ;  /* 0x00000017ff047299 */ /* 0x000fe40008011604 */
[----:B------:R-:W-:Y:S02]  /*4060*/  UIMAD.WIDE.U32 UR10, UR5, UR22, URZ ;  /* 0x00000016050a72a5 */ /* 0x000fe4000f8e00ff */
[----:B------:R-:W-:Y:S04]  /*4070*/  USEL UR12, UR7, UR4, !UP1 ;  /* 0x00000004070c7287 */ /* 0x000fe8000c800000 */
[----:B------:R-:W-:Y:S01]  /*4080*/  UIADD3 UR9, UPT, UPT, -UR12, URZ, URZ ;  /* 0x000000ff0c097290 */ /* 0x000fe2000fffe1ff */
[----:B------:R-:W-:Y:S02]  /*4090*/  @!UP0 UMOV UR4, UR11 ;  /* 0x0000000b00048c82 */ /* 0x000fe40008000000 */
[----:B------:R-:W-:Y:S02]  /*40a0*/  @!UP0 USHF.R.U32.HI UR4, URZ, UR23, UR4 ;  /* 0x00000017ff048299 */ /* 0x000fe40008011604 */
[----:B------:R-:W-:Y:S02]  /*40b0*/  UIMAD UR9, UR21, UR9, UR7 ;  /* 0x00000009150972a4 */ /* 0x000fe4000f8e0207 */
[----:B------:R-:W-:Y:S02]  /*40c0*/  @!UP0 USEL UR4, UR5, UR4, !UP1 ;  /* 0x0000000405048287 */ /* 0x000fe4000c800000 */
[----:B------:R-:W-:Y:S02]  /*40d0*/  UISETP.NE.AND UP1, UPT, UR20, URZ, UPT ;  /* 0x000000ff1400728c */ /* 0x000fe4000bf25270 */
[----:B------:R-:W-:Y:S02]  /*40e0*/  @!UP0 UIMAD UR8, UR8, UR9, UR4 ;  /* 0x00000009080882a4 */ /* 0x000fe4000f8e0204 */
[----:B------:R-:W-:Y:S02]  /*40f0*/  @!UP0 UIADD3 UR10, UPT, UPT, UR12, -UR4, URZ ;  /* 0x800000040c0a8290 */ /* 0x000fe4000fffe0ff */
[----:B------:R-:W-:Y:S02]  /*4100*/  UIADD3 UR9, UPT, UPT, -UR7, URZ, URZ ;  /* 0x000000ff07097290 */ /* 0x000fe4000fffe1ff */
[----:B------:R-:W-:Y:S02]  /*4110*/  UIADD3 UR4, UPT, UPT, -UR5, URZ, URZ ;  /* 0x000000ff05047290 */ /* 0x000fe4000fffe1ff */
[----:B------:R-:W-:Y:S03]  /*4120*/  @!UP0 UIMAD UR7, UR10, UR21, UR5 ;  /* 0x000000150a0782a4 */ /* 0x000fe6000f8e0205 */
[----:B------:R-:W-:Y:S01]  /*4130*/  @!UP0 UMOV UR5, UR8 ;  /* 0x0000000800058c82 */ /* 0x000fe20008000000 */
[----:B------:R-:W-:Y:S02]  /*4140*/  UIMAD UR8, UR29, UR4, UR14 ;  /* 0x000000041d0872a4 */ /* 0x000fe4000f8e020e */
[----:B------:R-:W-:Y:S02]  /*4150*/  UIMAD UR4, UR50, UR9, UR13 ;  /* 0x00000009320472a4 */ /* 0x000fe4000f8e020d */
[----:B------:R-:W-:Y:S02]  /*4160*/  UIMAD UR14, UR5, UR29, UR8 ;  /* 0x0000001d050e72a4 */ /* 0x000fe4000f8e0208 */
[----:B------:R-:W-:Y:S11]  /*4170*/  UIMAD UR13, UR7, UR50, UR4 ;  /* 0x00000032070d72a4 */ /* 0x000ff6000f8e0204 */
[----:B------:R-:W-:Y:S01]  /*4180*/  @!UPT UIADD3 URZ, UPT, UPT, URZ, URZ, URZ ;  /* 0x000000fffffff290 */ /* 0x000fe2000fffe0ff */
.L_x_68:
[----:B------:R-:W2:Y:S01]  /*4190*/  @!UP4 LDCU.128 UR16, c[0x0][0xb10] ;  /* 0x00016200ff10c7ac */ /* 0x000ea20008000c00 */
[----:B------:R-:W-:Y:S04]  /*41a0*/  ISETP.NE.U32.AND P0, PT, RZ, UR42, PT ;  /* 0x0000002aff007c0c */ /* 0x000fe8000bf05070 */
[----:B------:R-:W-:Y:S01]  /*41b0*/  ISETP.NE.AND.EX P0, PT, RZ, UR43, PT, P0 ;  /* 0x0000002bff007c0c */ /* 0x000fe2000bf05300 */
[----:B------:R-:W4:Y:S01]  /*41c0*/  @!UP4 LDCU UR5, c[0x0][0xb0c] ;  /* 0x00016180ff05c7ac */ /* 0x000f220008000800 */
[----:B--2---:R-:W-:Y:S02]  /*41d0*/  UIMAD.WIDE.U32 UR8, UR14, UR16, URZ ;  /* 0x000000100e0872a5 */ /* 0x004fe4000f8e00ff */
[----:B------:R-:W-:Y:S05]  /*41e0*/  UIMAD.WIDE.U32 UR10, UR13, UR19, URZ ;  /* 0x000000130d0a72a5 */ /* 0x000fea000f8e00ff */
[----:B------:R-:W-:Y:S01]  /*41f0*/  @!UP4 UMOV UR4, UR9 ;  /* 0x000000090004cc82 */ /* 0x000fe20008000000 */
[----:B----4-:R-:W-:Y:S02]  /*4200*/  @!UP4 UISETP.NE.AND UP0, UPT, UR5, 0x1, UPT ;  /* 0x000000010500c88c */ /* 0x010fe4000bf05270 */
[----:B------:R-:W-:Y:S01]  /*4210*/  @!UP4 USHF.R.U32.HI UR4, URZ, UR17, UR4 ;  /* 0x00000011ff04c299 */ /* 0x000fe20008011604 */
[----:B------:R-:W-:Y:S03]  /*4220*/  @!UP4 UMOV UR7, UR11 ;  /* 0x0000000b0007cc82 */ /* 0x000fe60008000000 */
[----:B------:R-:W-:Y:S02]  /*4230*/  @!UP4 USEL UR8, UR14, UR4, !UP0 ;  /* 0x000000040e08c287 */ /* 0x000fe4000c000000 */
[----:B------:R-:W-:Y:S05]  /*4240*/  @!UP4 UISETP.NE.AND UP0, UPT, UR18, 0x1, UPT ;  /* 0x000000011200c88c */ /* 0x000fea000bf05270 */
[----:B------:R-:W2:Y:S02]  /*4250*/  @!UP4 LDCU UR4, c[0x0][0xb20] ;  /* 0x00016400ff04c7ac */ /* 0x000ea40008000800 */
[----:B--2---:R-:W-:Y:S04]  /*4260*/  @!UP4 USHF.R.U32.HI UR7, URZ, UR4, UR7 ;  /* 0x00000004ff07c299 */ /* 0x004fe80008011607 */
[----:B------:R-:W-:Y:S04]  /*4270*/  @!UP4 USEL UR7, UR13, UR7, !UP0 ;  /* 0x000000070d07c287 */ /* 0x000fe8000c000000 */
[----:B------:R-:W-:Y:S02]  /*4280*/  @!UP4 UIADD3 UR4, UPT, UPT, -UR8, UR7, URZ ;  /* 0x000000070804c290 */ /* 0x000fe4000fffe1ff */
[----:B------:R-:W-:Y:S02]  /*4290*/  @!UP4 UIADD3 UR7, UPT, UPT, UR8, -UR7, URZ ;  /* 0x800000070807c290 */ /* 0x000fe4000fffe0ff */
[----:B------:R-:W-:Y:S02]  /*42a0*/  @!UP4 UIMAD UR14, UR4, UR5, UR14 ;  /* 0x00000005040ec2a4 */ /* 0x000fe4000f8e020e */
[----:B------:R-:W-:Y:S01]  /*42b0*/  @!UP4 UIMAD UR13, UR7, UR18, UR13 ;  /* 0x00000012070dc2a4 */ /* 0x000fe2000f8e020d */
[----:B------:R-:W-:Y:S11]  /*42c0*/  BRA.U UP1, `(.L_x_69) ;  /* 0x0000000101107547 */ /* 0x000ff6000b800000 */
[----:B-1----:R-:W-:Y:S04]  /*42d0*/  MOV R0, UR53 ;  /* 0x0000003500007c02 */ /* 0x002fe80008000f00 */
[----:B------:R-:W-:Y:S04]  /*42e0*/  SHF.L.U32 R0, R0, 0x1f, RZ ;  /* 0x0000001f00007819 */ /* 0x000fe800000006ff */
[----:B------:R-:W1:Y:S02]  /*42f0*/  SYNCS.PHASECHK.TRANS64.TRYWAIT P1, [UR6+0x68], R0 ;  /* 0x00006800ff0075a7 */ /* 0x000e640008021106 */
[----:B-1----:R-:W-:Y:S05]  /*4300*/  @!P1 BRA `(.L_x_70) ;  /* 0x0000005c00249947 */ /* 0x002fea0003800000 */
.L_x_69:
[----:B------:R-:W-:Y:S05]  /*4310*/  BRA.U !UP6, `(.L_x_71) ;  /* 0x000000010e407547 */ /* 0x000fea000b800000 */
[----:B------:R-:W-:Y:S01]  /*4320*/  UPLOP3.LUT UP2, UPT, UPT, UPT, UP5, 0x80, 0x8 ;  /* 0x000000000008789c */ /* 0x000fe20003f4f050 */
[----:B-1----:R-:W-:Y:S01]  /*4330*/  HFMA2 R0, -RZ, RZ, 0, 5.9604644775390625e-08 ;  /* 0x00000001ff007431 */ /* 0x002fe200000001ff */
[----:B------:R-:W1:Y:S04]  /*4340*/  LDCU.64 UR8, c[0x0][0x358] ;  /* 0x00006b00ff0877ac */ /* 0x000e680008000a00 */
[----:B------:R-:W-:Y:S05]  /*4350*/  PLOP3.LUT P1, PT, PT, PT, UP2, 0x80, 0x8 ;  /* 0x000000000008781c */ /* 0x000fea0003f2f028 */
[----:B------:R-:W2:Y:S01]  /*4360*/  @UP2 LDCU.64 UR4, c[0x0][0x888] ;  /* 0x00011100ff0427ac */ /* 0x000ea20008000a00 */
[----:B------:R-:W-:Y:S07]  /*4370*/  @UP2 UIMAD UR7, UR36, UR42, URZ ;  /* 0x0000002a240722a4 */ /* 0x000fee000f8e02ff */
[----:B------:R-:W-:Y:S01]  /*4380*/  @P1 PRMT R4, R0, 0x7610, R4 ;  /* 0x0000761000041816 */ /* 0x000fe20000000004 */
[----:B--2---:R-:W-:Y:S06]  /*4390*/  @UP2 UIMAD.WIDE UR4, UR7, 0x4, UR4 ;  /* 0x00000004070428a5 */ /* 0x004fec000f8e0204 */
[----:B------:R-:W-:Y:S02]  /*43a0*/  IMAD.U32 R2, RZ, RZ, UR4 ;  /* 0x00000004ff027e24 */ /* 0x000fe4000f8e00ff */
[----:B------:R-:W-:Y:S03]  /*43b0*/  IMAD.U32 R3, RZ, RZ, UR5 ;  /* 0x00000005ff037e24 */ /* 0x000fe6000f8e00ff */
[----:B------:R-:W2:Y:S02]  /*43c0*/  @!UP2 LDCU UR4, c[0x0][0x880] ;  /* 0x00011000ff04a7ac */ /* 0x000ea40008000800 */
[----:B-1---5:R1:W5:Y:S02]  /*43d0*/  @P1 LDG.E R157, desc[UR8][R2.64] ;  /* 0x00000008029d1981 */ /* 0x022364000c1e1900 */
[----:B-1----:R-:W-:Y:S05]  /*43e0*/  IMAD.MOV.U32 R2, RZ, RZ, 0x1 ;  /* 0x00000001ff027424 */ /* 0x002fea00078e00ff */
[----:B------:R-:W-:Y:S05]  /*43f0*/  @!P1 PRMT R4, R2, 0x7610, R4 ;  /* 0x0000761002049816 */ /* 0x000fea0000000004 */
[----:B------:R4:W-:Y:S02]  /*4400*/  STL.S16 [R1+0x44], R4 ;  /* 0x0000440401007387 */ /* 0x0009e40000100600 */
[----:B--2-4-:R-:W-:Y:S07]  /*4410*/  @!P1 MOV R157, UR4 ;  /* 0x00000004009d9c02 */ /* 0x014fee0008000f00 */
.L_x_71:
[----:B-----5:R-:W-:Y:S01]  /*4420*/  @!P0 FSETP.EQ.AND P1, PT, R157, RZ, PT ;  /* 0x000000ff9d00820b */ /* 0x020fe20003f22000 */
[----:B------:R-:W-:Y:S01]  /*4430*/  @!UPT UIADD3 URZ, UPT, UPT, URZ, URZ, URZ ;  /* 0x000000fffffff290 */ /* 0x000fe2000fffe0ff */
[----:B------:R-:W-:Y:S11]  /*4440*/  @!P0 BRA `(.L_x_72) ;  /* 0x00000000001c8947 */ /* 0x000ff60003800000 */
[----:B------:R-:W-:Y:S01]  /*4450*/  PLOP3.LUT P1, PT, PT, PT, UP2, 0x80, 0x8 ;  /* 0x000000000008781c */ /* 0x000fe20003f2f028 */
[----:B-1----:R-:W2:Y:S03]  /*4460*/  LDL R0, [R1+0x44] ;  /* 0x0000440001007983 */ /* 0x002ea60000100800 */
[----:B------:R-:W-:Y:S02]  /*4470*/  PLOP3.LUT P1, PT, P1, PT, PT, 0x8, 0x80 ;  /* 0x000000000080781c */ /* 0x000fe40000f2e170 */
[----:B--2---:R-:W-:Y:S11]  /*4480*/  LOP3.LUT P0, RZ, R0, 0xff, RZ, 0xc0, !PT ;  /* 0x000000ff00ff7812 */ /* 0x004ff6000780c0ff */
[----:B------:R-:W-:Y:S02]  /*4490*/  @!UPT UIADD3 URZ, UPT, UPT, URZ, URZ, URZ ;  /* 0x000000fffffff290 */ /* 0x000fe4000fffe0ff */
[----:B------:R-:W-:Y:S11]  /*44a0*/  @P0 FSETP.EQ.AND P1, PT, R157, RZ, PT ;  /* 0x000000ff9d00020b */ /* 0x000ff60003f22000 */
[----:B------:R-:W-:Y:S02]  /*44b0*/  @!UPT UIADD3 URZ, UPT, UPT, URZ, URZ, URZ ;  /* 0x000000fffffff290 */ /* 0x000fe4000fffe0ff */
.L_x_72:
[----:B------:R-:W-:Y:S01]  /*44c0*/  ULEA UR5, UR30, UR6, 0x3 ;  /* 0x000000061e057291 */ /* 0x000fe2000f8e18ff */
[----:B-1----:R-:W-:Y:S02]  /*44d0*/  SHF.L.U32 R2, R9, 0x1f, RZ ;  /* 0x0000001f09027819 */ /* 0x002fe400000006ff */
[----:B------:R-:W-:Y:S01]  /*44e0*/  ELECT P0, URZ, PT ;  /* 0x0000000000ff782f */ /* 0x000fe20003800000 */
[----:B------:R-:W-:Y:S05]  /*44f0*/  VIADD R0, R8, 0x1 ;  /* 0x0000000108007836 */ /* 0x000fea0000000000 */
[----:B------:R-:W1:Y:S02]  /*4500*/  SYNCS.PHASECHK.TRANS64.TRYWAIT P2, [UR5+0x50], R2 ;  /* 0x00005002ff0075a7 */ /* 0x000e640008041105 */
[----:B-1----:R-:W-:Y:S05]  /*4510*/  @!P2 BRA `(.L_x_73) ;  /* 0x0000005800b8a947 */ /* 0x002fea0003800000 */
.L_x_133:
[----:B------:R-:W-:Y:S01]  /*4520*/  UIADD3 UR33, UPT, UPT, UR5, 0x40, URZ ;  /* 0x0000004005217890 */ /* 0x000fe2000fffe0ff */
[----:B------:R-:W-:Y:S01]  /*4530*/  PLOP3.LUT P0, PT, P1, P0, PT, 0xf2, 0x2f ;  /* 0x00000000002f781c */ /* 0x000fe20000f01e72 */
[----:B------:R-:W-:Y:S01]  /*4540*/  UMOV UR40, 0x0 ;  /* 0x0000000000287882 */ /* 0x000fe20000000000 */
[----:B------:R-:W-:Y:S01]  /*4550*/  UMOV UR41, 0x10000000 ;  /* 0x1000000000297882 */ /* 0x000fe20000000000 */
[----:B------:R-:W-:Y:S01]  /*4560*/  UMOV UR28, UR36 ;  /* 0x00000024001c7c82 */ /* 0x000fe20008000000 */
[----:B------:R-:W-:Y:S01]  /*4570*/  UMOV UR12, UR36 ;  /* 0x00000024000c7c82 */ /* 0x000fe20008000000 */
[----:B------:R-:W-:Y:S01]  /*4580*/  UMOV UR20, UR36 ;  /* 0x0000002400147c82 */ /* 0x000fe20008000000 */
[----:B------:R-:W-:Y:S01]  /*4590*/  UMOV UR25, UR33 ;  /* 0x0000002100197c82 */ /* 0x000fe20008000000 */
[----:B------:R-:W-:Y:S01]  /*45a0*/  UMOV UR9, UR33 ;  /* 0x0000002100097c82 */ /* 0x000fe20008000000 */
[----:B------:R-:W-:Y:S01]  /*45b0*/  UMOV UR17, UR33 ;  /* 0x0000002100117c82 */ /* 0x000fe20008000000 */
[C---:B------:R-:W-:Y:S04]  /*45c0*/  ISETP.NE.AND P1, PT, R0.reuse, 0x2, PT ;  /* 0x000000020000780c */ /* 0x040fe80003f25270 */
[----:B------:R-:W-:Y:S01]  /*45d0*/  VOTEU.ALL UP0, P0 ;  /* 0x0000000000ff7886 */ /* 0x000fe20000000000 */
[----:B-1----:R-:W-:Y:S02]  /*45e0*/  SEL R2, RZ, 0x1, P1 ;  /* 0x00000001ff027807 */ /* 0x002fe40000800000 */
[----:B------:R-:W-:Y:S02]  /*45f0*/  SEL R8, R0, RZ, P1 ;  /* 0x000000ff00087207 */ /* 0x000fe40000800000 */
[----:B------:R-:W-:Y:S01]  /*4600*/  @!UP0 UIADD3 UR38, UP1, UPT, UR54, 0x580, URZ ;  /* 0x0000058036268890 */ /* 0x000fe2000ff3e0ff */
[----:B------:R-:W-:Y:S01]  /*4610*/  LOP3.LUT R10, R10, R2, RZ, 0x3c, !PT ;  /* 0x000000020a0a7212 */ /* 0x000fe200078e3cff */
[----:B------:R-:W-:Y:S02]  /*4620*/  @!UP0 UIMAD UR4, UR30, 0xa000, UR6 ;  /* 0x0000a0001e0488a4 */ /* 0x000fe4000f8e0206 */
[----:B------:R-:W-:Y:S02]  /*4630*/  @!UP0 UIADD3.X UR39, UPT, UPT, URZ, UR55, URZ, UP1, !UPT ;  /* 0x00000037ff278290 */ /* 0x000fe40008ffe4ff */
[----:B------:R-:W-:Y:S02]  /*4640*/  @!UP0 USHF.L.U32 UR35, UR46, 0x7, URZ ;  /* 0x000000072e238899 */ /* 0x000fe400080006ff */
[----:B------:R-:W-:Y:S02]  /*4650*/  @!UP0 UIMAD UR34, UR47, 0xa0, URZ ;  /* 0x000000a02f2288a4 */ /* 0x000fe4000f8e02ff */
[----:B------:R-:W-:Y:S02]  /*4660*/  @!UP0 UIADD3 UR32, UPT, UPT, UR4, 0x200, URZ ;  /* 0x0000020004208890 */ /* 0x000fe4000fffe0ff */
[----:B------:R-:W-:Y:S01]  /*4670*/  @!UP0 UIADD3 UR26, UPT, UPT, UR34, 0x20, URZ ;  /* 0x00000020221a8890 */ /* 0x000fe2000fffe0ff */
[----:B------:R-:W-:Y:S01]  /*4680*/  VOTEU.ALL UP1, P0 ;  /* 0x0000000000ff7886 */ /* 0x000fe20000020000 */
[----:B------:R-:W-:Y:S01]  /*4690*/  @!UP0 UIADD3 UR24, UPT, UPT, UR4, 0x2200, URZ ;  /* 0x0000220004188890 */ /* 0x000fe2000fffe0ff */
[----:B------:R-:W-:Y:S01]  /*46a0*/  UMOV UR27, UR35 ;  /* 0x00000023001b7c82 */ /* 0x000fe20008000000 */
[----:B------:R-:W-:Y:S03]  /*46b0*/  @!UP0 UIADD3 UR10, UPT, UPT, UR34, 0x40, URZ ;  /* 0x00000040220a8890 */ /* 0x000fe6000fffe0ff */
[----:B------:R1:W-:Y:S01]  /*46c0*/  @!UP1 UTMALDG.3D [UR32], [UR38], desc[UR40] ;  /* 0x00002820260095b4 */ /* 0x0003e20008011000 */
[----:B------:R-:W-:Y:S01]  /*46d0*/  @!UP0 UIADD3 UR8, UPT, UPT, UR4, 0x4200, URZ ;  /* 0x0000420004088890 */ /* 0x000fe2000fffe0ff */
[----:B------:R-:W-:Y:S01]  /*46e0*/  VOTEU.ALL UP1, P0 ;  /* 0x0000000000ff7886 */ /* 0x000fe20000020000 */
[----:B------:R-:W-:Y:S01]  /*46f0*/  UMOV UR11, UR35 ;  /* 0x00000023000b7c82 */ /* 0x000fe20008000000 */
[----:B------:R-:W-:Y:S02]  /*4700*/  @!UP0 UIADD3 UR18, UPT, UPT, UR34, 0x60, URZ ;  /* 0x0000006022128890 */ /* 0x000fe4000fffe0ff */
[----:B------:R-:W-:Y:S01]  /*4710*/  @!UP0 UIADD3 UR16, UPT, UPT, UR4, 0x6200, URZ ;  /* 0x0000620004108890 */ /* 0x000fe2000fffe0ff */
[----:B------:R-:W-:Y:S01]  /*4720*/  @!UP1 UTMALDG.3D [UR24], [UR38], desc[UR40] ;  /* 0x00002818260095b4 */ /* 0x000fe20008011000 */
[----:B------:R-:W-:Y:S01]  /*4730*/  UIADD3 UR47, UPT, UPT, UR13, UR60, URZ ;  /* 0x0000003c0d2f7290 */ /* 0x000fe2000fffe0ff */
[----:B------:R-:W-:Y:S01]  /*4740*/  VOTEU.ALL UP1, P0 ;  /* 0x0000000000ff7886 */ /* 0x000fe20000020000 */
[----:B------:R-:W-:Y:S01]  /*4750*/  UMOV UR19, UR35 ;  /* 0x0000002300137c82 */ /* 0x000fe20008000000 */
[----:B------:R-:W-:Y:S03]  /*4760*/  UIADD3 UR46, UPT, UPT, UR14, UR61, URZ ;  /* 0x0000003d0e2e7290 */ /* 0x000fe6000fffe0ff */
[----:B------:R2:W-:Y:S01]  /*4770*/  @!UP1 UTMALDG.3D [UR8], [UR38], desc[UR40] ;  /* 0x00002808260095b4 */ /* 0x0005e20008011000 */
[----:B------:R-:W-:Y:S01]  /*4780*/  UPLOP3.LUT UP1, UPT, UPT, UPT, UPT, 0x80, 0x8 ;  /* 0x000000000008789c */ /* 0x000fe20003f2f070 */
[----:B-1----:R-:W-:Y:S01]  /*4790*/  UMOV UR36, UR31 ;  /* 0x0000001f00247c82 */ /* 0x002fe20008000000 */
[----:B--2---:R-:W-:Y:S02]  /*47a0*/  @!UP0 UIADD3 UR10, UPT, UPT, UR34, 0x80, URZ ;  /* 0x00000080220a8890 */ /* 0x004fe4000fffe0ff */
[----:B------:R-:W-:Y:S01]  /*47b0*/  @!UP0 UIADD3 UR8, UPT, UPT, UR4, 0x8200, URZ ;  /* 0x0000820004088890 */ /* 0x000fe2000fffe0ff */
[----:B------:R-:W-:Y:S01]  /*47c0*/  VOTEU.ALL UP0, P0 ;  /* 0x0000000000ff7886 */ /* 0x000fe20000000000 */
[----:B------:R-:W-:Y:S04]  /*47d0*/  UIADD3 UR4, UPT, UPT, UR30, 0x1, URZ ;  /* 0x000000011e047890 */ /* 0x000fe8000fffe0ff */
[----:B------:R2:W-:Y:S01]  /*47e0*/  @!UP0 UTMALDG.3D [UR16], [UR38], desc[UR40] ;  /* 0x00002810260085b4 */ /* 0x0005e20008011000 */
[----:B------:R-:W-:Y:S04]  /*47f0*/  UISETP.NE.AND UP0, UPT, UR4, 0x2, UPT ;  /* 0x000000020400788c */ /* 0x000fe8000bf05270 */
[----:B------:R-:W-:Y:S02]  /*4800*/  USEL UR7, URZ, 0x1, UP0 ;  /* 0x00000001ff077887 */ /* 0x000fe40008000000 */
[----:B------:R-:W-:Y:S02]  /*4810*/  USEL UR30, UR4, URZ, UP0 ;  /* 0x000000ff041e7287 */ /* 0x000fe40008000000 */
[----:B------:R-:W-:Y:S01]  /*4820*/  VOTEU.ALL UP0, P0 ;  /* 0x0000000000ff7886 */ /* 0x000fe20000000000 */
[----:B------:R-:W-:Y:S01]  /*4830*/  UPRMT UR4, UR15, 0x654, UR33 ;  /* 0x000006540f047896 */ /* 0x000fe20008000021 */
[----:B------:R-:W-:Y:S03]  /*4840*/  LOP3.LUT R9, R9, UR7, RZ, 0x3c, !PT ;  /* 0x0000000709097c12 */ /* 0x000fe6000f8e3cff */
[----:B------:R2:W-:Y:S01]  /*4850*/  @!UP0 UTMALDG.3D [UR8], [UR38], desc[UR40] ;  /* 0x00002808260085b4 */ /* 0x0005e20008011000 */
[----:B------:R2:W-:Y:S04]  /*4860*/  @!P0 SYNCS.ARRIVE.TRANS64.RED.A0TR RZ, [UR5+0x40], R11 ;  /* 0x0000400bffff89a7 */ /* 0x0005e80008300405 */
[----:B------:R-:W-:Y:S01]  /*4870*/  SYNCS.ARRIVE.TRANS64.RED.A1T0 RZ, [UR4], RZ ;  /* 0x000000ffffff79a7 */ /* 0x000fe20008100404 */
[----:B------:R-:W-:Y:S05]  /*4880*/  BRA.U UP3, `(.L_x_74) ;  /* 0xfffffff503047547 */ /* 0x000fea000b83ffff */
[----:B------:R-:W-:Y:S01]  /*4890*/  UIADD3 UR6, UPT, UPT, UR6, 0x50, URZ ;  /* 0x0000005006067890 */ /* 0x000fe2000fffe0ff */
[----:B------:R-:W-:-:S03]  /*48a0*/  SHF.L.U32 R0, R9, 0x1f, RZ ;  /* 0x0000001f09007819 */ /* 0x000fc600000006ff */
[----:B------:R-:W-:-:S09]  /*48b0*/  ULEA UR4, UR30, UR6, 0x3 ;  /* 0x000000061e047291 */ /* 0x000fd2000f8e18ff */
[----:B------:R-:W1:Y:S02]  /*48c0*/  SYNCS.PHASECHK.TRANS64.TRYWAIT P0, [UR4], R0 ;  /* 0x00000000ff0075a7 */ /* 0x000e640008001104 */
[----:B-1----:R-:W-:Y:S05]  /*48d0*/  @!P0 BRA `(.L_x_75) ;  /* 0x0000005400e08947 */ /* 0x002fea0003800000 */
.L_x_135:
        /* <DEDUP_REMOVED lines=8> */
.L_x_76:
[----:B-1----:R1:W4:Y:S02]  /*4960*/  SYNCS.PHASECHK.TRANS64.TRYWAIT P0, [R0+URZ], R2 ;  /* 0x00000002000075a7 */ /* 0x00232400080011ff */
[----:B----4-:R-:W-:Y:S05]  /*4970*/  @!P0 NANOSLEEP.SYNCS 0x989680 ;  /* 0x009896800000895d */ /* 0x010fea0003900000 */
[----:B------:R-:W4:Y:S02]  /*4980*/  @!P0 SYNCS.PHASECHK.TRANS64 P0, [R0+URZ], R2 ;  /* 0x00000002000085a7 */ /* 0x000f2400080010ff */
[----:B--234-:R-:W-:Y:S05]  /*4990*/  @P0 EXIT ;  /* 0x000000000000094d */ /* 0x01cfea0003800000 */
[----:B------:R-:W-:Y:S05]  /*49a0*/  BRA `(.L_x_76) ;  /* 0xfffffffc00ec7947 */ /* 0x000fea000383ffff */
.L_x_66:
[----:B------:R-:W-:-:S06]  /*49b0*/  UISETP.GE.AND UP0, UPT, UR18, 0x4, UPT ;  /* 0x000000041200788c */ /* 0x000fcc000bf06270 */
[----:B------:R-:W-:-:S13]  /*49c0*/  PLOP3.LUT P0, PT, PT, PT, UP0, 0x80, 0x8 ;  /* 0x000000000008781c */ /* 0x000fda0003f0f008 */
[----:B-1----:R-:W-:Y:S05]  /*49d0*/  @!P0 EXIT ;  /* 0x000000000000894d */ /* 0x002fea0003800000 */
[----:B------:R-:W-:Y:S01]  /*49e0*/  BAR.SYNC.DEFER_BLOCKING 0x6, 0xa0 ;  /* 0x0182800000007b1d */ /* 0x000fe20000010000 */
[----:B------:R-:W-:-:S05]  /*49f0*/  IMAD.U32 R0, R6, 0x10000, RZ ;  /* 0x0001000006007824 */ /* 0x000fca00078e00ff */
[----:B------:R-:W-:Y:S01]  /*4a00*/  UMOV UR4, 0x400 ;  /* 0x0000040000047882 */ /* 0x000fe20000000000 */
[----:B------:R-:W-:Y:S01]  /*4a10*/  LOP3.LUT R0, R0, 0x600000, RZ, 0xc0, !PT ;  /* 0x0060000000007812 */ /* 0x000fe200078ec0ff */
[----:B------:R-:W-:Y:S01]  /*4a20*/  ULEA UR4, UR15, UR4, 0x18 ;  /* 0x000000040f047291 */ /* 0x000fe2000f8ec0ff */
[----:B------:R-:W1:Y:S01]  /*4a30*/  LDCU UR41, c[0x0][0xb0c] ;  /* 0x00016180ff2977ac */ /* 0x000e620008000800 */
[----:B------:R-:W2:Y:S01]  /*4a40*/  LDCU UR40, c[0x0][0xb30] ;  /* 0x00016600ff2877ac */ /* 0x000ea20008000800 */
[----:B------:R-:W3:Y:S01]  /*4a50*/  LDCU.64 UR62, c[0x0][0x888] ;  /* 0x00011100ff3e77ac */ /* 0x000ee20008000a00 */
[----:B------:R-:W4:Y:S05]  /*4a60*/  LDCU.64 UR42, c[0x0][0xb28] ;  /* 0x00016500ff2a77ac */ /* 0x000f2a0008000a00 */
[----:B------:R-:W1:Y:S01]  /*4a70*/  LDS R16, [UR4+0x110] ;  /* 0x00011004ff107984 */ /* 0x000e620008000800 */
[----:B------:R-:W1:Y:S01]  /*4a80*/  LDCU.128 UR56, c[0x0][0xb10] ;  /* 0x00016200ff3877ac */ /* 0x000e620008000c00 */
[----:B------:R-:W-:Y:S01]  /*4a90*/  UMOV UR53, 0x1 ;  /* 0x0000000100357882 */ /* 0x000fe20000000000 */
[----:B------:R-:W-:Y:S01]  /*4aa0*/  UMOV UR45, URZ ;  /* 0x000000ff002d7c82 */ /* 0x000fe20008000000 */
[----:B------:R-:W-:Y:S01]  /*4ab0*/  UMOV UR52, URZ ;  /* 0x000000ff00347c82 */ /* 0x000fe20008000000 */
[----:B------:R-:W-:Y:S01]  /*4ac0*/  UMOV UR18, URZ ;  /* 0x000000ff00127c82 */ /* 0x000fe20008000000 */
[----:B------:R-:W-:Y:S01]  /*4ad0*/  UMOV UR51, URZ ;  /* 0x000000ff00337c82 */ /* 0x000fe20008000000 */
[----:B------:R-:W-:Y:S01]  /*4ae0*/  UMOV UR44, URZ ;  /* 0x000000ff002c7c82 */ /* 0x000fe20008000000 */
[----:B------:R-:W-:Y:S01]  /*4af0*/  UMOV UR50, URZ ;  /* 0x000000ff00327c82 */ /* 0x000fe20008000000 */
[----:B------:R-:W-:Y:S01]  /*4b00*/  UMOV UR49, URZ ;  /* 0x000000ff00317c82 */ /* 0x000fe20008000000 */
[----:B-1234-:R-:W-:-:S07]  /*4b10*/  IADD3 R16, PT, PT, R16, R0, RZ ;  /* 0x0000000010107210 */ /* 0x01efce0007ffe0ff */
.L_x_100:
[----:B-1----:R-:W1:Y:S01]  /*4b20*/  S2UR UR4, SR_CgaCtaId ;  /* 0x00000000000479c3 */ /* 0x002e620000008800 */
[----:B------:R-:W-:Y:S01]  /*4b30*/  UMOV UR5, 0x400 ;  /* 0x0000040000057882 */ /* 0x000fe20000000000 */
[----:B--2---:R-:W-:Y:S04]  /*4b40*/  MOV R0, UR51 ;  /* 0x0000003300007c02 */ /* 0x004fe80008000f00 */
[----:B------:R-:W-:Y:S01]  /*4b50*/  SHF.L.U32 R0, R0, 0x1f, RZ ;  /* 0x0000001f00007819 */ /* 0x000fe200000006ff */
[----:B-1----:R-:W-:Y:S04]  /*4b60*/  ULEA UR39, UR4, UR5, 0x18 ;  /* 0x0000000504277291 */ /* 0x002fe8000f8ec0ff */
[----:B------:R-:W-:Y:S09]  /*4b70*/  ULEA UR4, UR18, UR39, 0x3 ;  /* 0x0000002712047291 */ /* 0x000ff2000f8e18ff */
[----:B------:R-:W1:Y:S02]  /*4b80*/  SYNCS.PHASECHK.TRANS64.TRYWAIT P0, [UR4+0x70], R0 ;  /* 0x00007000ff0075a7 */ /* 0x000e640008001104 */
[----:B-1----:R-:W-:Y:S05]  /*4b90*/  @!P0 BRA `(.L_x_77) ;  /* 0x0000005400488947 */ /* 0x002fea0003800000 */
.L_x_137:
[----:B------:R-:W-:Y:S02]  /*4ba0*/  ULEA UR5, UR18, UR39, 0x4 ;  /* 0x0000002712057291 */ /* 0x000fe4000f8e20ff */
[----:B------:R-:W-:Y:S01]  /*4bb0*/  UIADD3 UR4, UPT, UPT, UR4, 0x80, URZ ;  /* 0x0000008004047890 */ /* 0x000fe2000fffe0ff */
[----:B------:R-:W2:Y:S03]  /*4bc0*/  LDCU UR10, c[0x0][0xb24] ;  /* 0x00016480ff0a77ac */ /* 0x000ea60008000800 */
[----:B------:R-:W-:Y:S03]  /*4bd0*/  UPRMT UR4, URZ, 0x654, UR4 ;  /* 0x00000654ff047896 */ /* 0x000fe60008000004 */
[----:B------:R-:W3:Y:S01]  /*4be0*/  LDS.128 R4, [UR5+0xf0] ;  /* 0x0000f005ff047984 */ /* 0x000ee20008000c00 */
[----:B------:R-:W-:Y:S01]  /*4bf0*/  @!PT LDS RZ, [RZ] ;  /* 0x00000000fffff984 */ /* 0x000fe20000000800 */
[----:B------:R-:W-:Y:S01]  /*4c00*/  @!PT LDS RZ, [RZ] ;  /* 0x00000000fffff984 */ /* 0x000fe20000000800 */
[----:B------:R-:W-:Y:S01]  /*4c10*/  @!PT LDS RZ, [RZ] ;  /* 0x00000000fffff984 */ /* 0x000fe20000000800 */
[----:B------:R-:W-:Y:S01]  /*4c20*/  @!PT LDS RZ, [RZ] ;  /* 0x00000000fffff984 */ /* 0x000fe20000000800 */
[----:B------:R4:W-:Y:S07]  /*4c30*/  MEMBAR.ALL.CTA ;  /* 0x0000000000007992 */ /* 0x0009ee0000008000 */
[----:B----4-:R-:W4:Y:S02]  /*4c40*/  FENCE.VIEW.ASYNC.S ;  /* 0x00000000000073c6 */ /* 0x010f240000000000 */
[----:B----4-:R-:W-:Y:S01]  /*4c50*/  SYNCS.ARRIVE.TRANS64.RED.A1T0 RZ, [UR4], RZ ;  /* 0x000000ffffff79a7 */ /* 0x010fe20008100404 */
[----:B---3--:R-:W-:Y:S11]  /*4c60*/  LOP3.LUT P0, RZ, R6, 0x1, RZ, 0xc0, !PT ;  /* 0x0000000106ff7812 */ /* 0x008ff6000780c0ff */
[----:B------:R-:W-:Y:S02]  /*4c70*/  @!UPT UIADD3 URZ, UPT, UPT, URZ, URZ, URZ ;  /* 0x000000fffffff290 */ /* 0x000fe4000fffe0ff */
[----:B------:R-:W-:Y:S01]  /*4c80*/  VOTEU.ANY UP0, P0 ;  /* 0x0000000000ff7886 */ /* 0x000fe20000000100 */
[----:B------:R-:W-:Y:S01]  /*4c90*/  PLOP3.LUT P3, PT, PT, PT, UP0, 0x80, 0x8 ;  /* 0x000000000008781c */ /* 0x000fe20003f6f008 */
[----:B------:R-:W-:Y:S01]  /*4ca0*/  UP2UR UR54, UPR, URZ, 0x1 ;  /* 0x00000001ff367883 */ /* 0x000fe20008000000 */
[----:B------:R-:W-:Y:S02]  /*4cb0*/  PLOP3.LUT P1, PT, PT, PT, UP0, 0x80, 0x8 ;  /* 0x000000000008781c */ /* 0x000fe40003f2f008 */
[----:B------:R-:W-:Y:S02]  /*4cc0*/  PLOP3.LUT P2, PT, PT, PT, UP0, 0x80, 0x8 ;  /* 0x000000000008781c */ /* 0x000fe40003f4f008 */
[----:B------:R-:W-:Y:S01]  /*4cd0*/  PLOP3.LUT P0, PT, PT, PT, UP0, 0x80, 0x8 ;  /* 0x000000000008781c */ /* 0x000fe20003f0f008 */
[----:B--2---:R-:W-:Y:S06]  /*4ce0*/  UISETP.GE.AND UP0, UPT, UR10, 0x1, UPT ;  /* 0x000000010a00788c */ /* 0x004fec000bf06270 */
[----:B-1----:R-:W-:Y:S02]  /*4cf0*/  @P3 MOV R2, R4 ;  /* 0x0000000400023202 */ /* 0x002fe40000000f00 */
[----:B------:R-:W-:Y:S02]  /*4d00*/  @P1 LOP3.LUT R0, R5, 0xffff, RZ, 0xc0, !PT ;  /* 0x0000ffff05001812 */ /* 0x000fe400078ec0ff */
[----:B------:R-:W-:Y:S02]  /*4d10*/  @P2 R2UR UR38, R2 ;  /* 0x00000000022622ca */ /* 0x000fe400000e0000 */
[----:B------:R-:W-:Y:S01]  /*4d20*/  @P0 R2UR UR37, R0 ;  /* 0x00000000002502ca */ /* 0x000fe200000e0000 */
[----:B------:R-:W-:Y:S03]  /*4d30*/  @!UPT UIADD3 URZ, UPT, UPT, URZ, URZ, URZ ;  /* 0x000000fffffff290 */ /* 0x000fe6000fffe0ff */
[----:B------:R-:W-:Y:S11]  /*4d40*/  BRA.U !UP0, `(.L_x_78) ;  /* 0x0000000108cc7547 */ /* 0x000ff6000b800000 */
[----:B------:R-:W1:Y:S01]  /*4d50*/  LDCU UR6, c[0x0][0xb20] ;  /* 0x00016400ff0677ac */ /* 0x000e620008000800 */
[----:B------:R-:W2:Y:S01]  /*4d60*/  LDCU UR7, c[0x0][0x370] ;  /* 0x00006e00ff0777ac */ /* 0x000ea20008000800 */
[----:B------:R-:W3:Y:S01]  /*4d70*/  LDCU UR4, c[0x0][0x374] ;  /* 0x00006e80ff0477ac */ /* 0x000ee20008000800 */
[----:B------:R-:W-:Y:S02]  /*4d80*/  UISETP.NE.AND UP0, UPT, UR58, 0x1, UPT ;  /* 0x000000013a00788c */ /* 0x000fe4000bf05270 */
[----:B------:R-:W-:Y:S02]  /*4d90*/  UIMAD.WIDE.U32 UR12, UR37, UR59, URZ ;  /* 0x0000003b250c72a5 */ /* 0x000fe4000f8e00ff */
[----:B------:R-:W-:Y:S02]  /*4da0*/  UISETP.NE.AND UP1, UPT, UR41, 0x1, UPT ;  /* 0x000000012900788c */ /* 0x000fe4000bf25270 */
[----:B------:R-:W-:Y:S02]  /*4db0*/  UISETP.NE.AND UP2, UPT, UR10, 0x1, UPT ;  /* 0x000000010a00788c */ /* 0x000fe4000bf45270 */
[----:B------:R-:W-:Y:S02]  /*4dc0*/  UIMAD.WIDE.U32 UR16, UR38, UR56, URZ ;  /* 0x00000038261072a5 */ /* 0x000fe4000f8e00ff */
[----:B--2---:R-:W-:Y:S02]  /*4dd0*/  UIMAD.WIDE.U32 UR14, UR7, UR56, URZ ;  /* 0x00000038070e72a5 */ /* 0x004fe4000f8e00ff */
[----:B---3--:R-:W-:Y:S07]  /*4de0*/  UIMAD.WIDE.U32 UR8, UR4, UR59, URZ ;  /* 0x0000003b040872a5 */ /* 0x008fee000f8e00ff */
[----:B------:R-:W-:Y:S02]  /*4df0*/  UMOV UR5, UR9 ;  /* 0x0000000900057c82 */ /* 0x000fe40008000000 */
[----:B-1----:R-:W-:Y:S03]  /*4e00*/  @UP0 USHF.R.U32.HI UR4, URZ, UR6, UR5 ;  /* 0x00000006ff040299 */ /* 0x002fe60008011605 */
[----:B------:R-:W-:Y:S01]  /*4e10*/  UMOV UR5, UR13 ;  /* 0x0000000d00057c82 */ /* 0x000fe20008000000 */
[----:B------:R-:W-:Y:S02]  /*4e20*/  UIMAD.WIDE.U32 UR8, UR4, UR42, URZ ;  /* 0x0000002a040872a5 */ /* 0x000fe4000f8e00ff */
[----:B------:R-:W-:Y:S03]  /*4e30*/  USHF.R.U32.HI UR6, URZ, UR6, UR5 ;  /* 0x00000006ff067299 */ /* 0x000fe60008011605 */
[----:B------:R-:W-:Y:S01]  /*4e40*/  UMOV UR5, UR15 ;  /* 0x0000000f00057c82 */ /* 0x000fe20008000000 */
[----:B------:R-:W-:Y:S02]  /*4e50*/  USEL UR6, UR37, UR6, !UP0 ;  /* 0x0000000625067287 */ /* 0x000fe4000c000000 */
[----:B------:R-:W-:Y:S01]  /*4e60*/  @UP1 USHF.R.U32.HI UR7, URZ, UR57, UR5 ;  /* 0x00000039ff071299 */ /* 0x000fe20008011605 */
[----:B------:R-:W-:Y:S02]  /*4e70*/  UMOV UR8, UR9 ;  /* 0x0000000900087c82 */ /* 0x000fe40008000000 */
[----:B------:R-:W-:Y:S01]  /*4e80*/  UMOV UR5, UR17 ;  /* 0x0000001100057c82 */ /* 0x000fe20008000000 */
[----:B------:R-:W-:Y:S02]  /*4e90*/  UIMAD.WIDE.U32 UR12, UR7, UR42, URZ ;  /* 0x0000002a070c72a5 */ /* 0x000fe4000f8e00ff */
[----:B------:R-:W-:Y:S02]  /*4ea0*/  @UP2 USHF.R.U32.HI UR4, URZ, UR43, UR8 ;  /* 0x0000002bff042299 */ /* 0x000fe40008011608 */
[----:B------:R-:W-:Y:S02]  /*4eb0*/  USHF.R.U32.HI UR5, URZ, UR57, UR5 ;  /* 0x00000039ff057299 */ /* 0x000fe40008011605 */
[----:B------:R-:W-:Y:S02]  /*4ec0*/  UIMAD UR4, UR10, UR4, URZ ;  /* 0x000000040a0472a4 */ /* 0x000fe4000f8e02ff */
[----:B------:R-:W-:Y:S02]  /*4ed0*/  USEL UR5, UR38, UR5, !UP1 ;  /* 0x0000000526057287 */ /* 0x000fe4000c800000 */
[----:B------:R-:W-:Y:S01]  /*4ee0*/  UISETP.GE.AND UP0, UPT, UR6, UR4, UPT ;  /* 0x000000040600728c */ /* 0x000fe2000bf06270 */
[----:B------:R-:W-:Y:S01]  /*4ef0*/  UMOV UR8, UR13 ;  /* 0x0000000d00087c82 */ /* 0x000fe20008000000 */
[----:B------:R-:W-:Y:S02]  /*4f00*/  UIMAD.WIDE.U32 UR12, UR6, UR42, URZ ;  /* 0x0000002a060c72a5 */ /* 0x000fe4000f8e00ff */
[----:B------:R-:W-:Y:S04]  /*4f10*/  @UP2 USHF.R.U32.HI UR7, URZ, UR43, UR8 ;  /* 0x0000002bff072299 */ /* 0x000fe80008011608 */
[----:B------:R-:W-:Y:S01]  /*4f20*/  UIMAD UR8, UR10, UR7, URZ ;  /* 0x000000070a0872a4 */ /* 0x000fe2000f8e02ff */
[----:B------:R-:W-:Y:S03]  /*4f30*/  UMOV UR4, UR13 ;  /* 0x0000000d00047c82 */ /* 0x000fe60008000000 */
[----:B------:R-:W-:Y:S02]  /*4f40*/  UISETP.GE.OR UP0, UPT, UR5, UR8, UP0 ;  /* 0x000000080500728c */ /* 0x000fe40008706670 */
[----:B------:R-:W-:Y:S02]  /*4f50*/  USHF.R.U32.HI UR4, URZ, UR43, UR4 ;  /* 0x0000002bff047299 */ /* 0x000fe40008011604 */
[----:B------:R-:W-:Y:S02]  /*4f60*/  UIMAD.WIDE.U32 UR8, UR5, UR42, URZ ;  /* 0x0000002a050872a5 */ /* 0x000fe4000f8e00ff */
[----:B------:R-:W-:Y:S02]  /*4f70*/  USEL UR12, UR6, UR4, !UP2 ;  /* 0x00000004060c7287 */ /* 0x000fe4000d000000 */
[----:B------:R-:W-:Y:S02]  /*4f80*/  UIADD3 UR8, UPT, UPT, -UR5, URZ, URZ ;  /* 0x000000ff05087290 */ /* 0x000fe4000fffe1ff */
[----:B------:R-:W-:Y:S01]  /*4f90*/  UIADD3 UR11, UPT, UPT, -UR12, URZ, URZ ;  /* 0x000000ff0c0b7290 */ /* 0x000fe2000fffe1ff */
[----:B------:R-:W-:Y:S01]  /*4fa0*/  @!UP0 UMOV UR4, UR9 ;  /* 0x0000000900048c82 */ /* 0x000fe20008000000 */
[----:B------:R-:W-:Y:S02]  /*4fb0*/  UIADD3 UR9, UPT, UPT, -UR6, URZ, URZ ;  /* 0x000000ff06097290 */ /* 0x000fe4000fffe1ff */
[----:B------:R-:W-:Y:S02]  /*4fc0*/  @!UP0 USHF.R.U32.HI UR4, URZ, UR43, UR4 ;  /* 0x0000002bff048299 */ /* 0x000fe40008011604 */
[----:B------:R-:W-:Y:S02]  /*4fd0*/  UIMAD UR11, UR10, UR11, UR6 ;  /* 0x0000000b0a0b72a4 */ /* 0x000fe4000f8e0206 */
[----:B------:R-:W-:Y:S04]  /*4fe0*/  @!UP0 USEL UR4, UR5, UR4, !UP2 ;  /* 0x0000000405048287 */ /* 0x000fe8000d000000 */
[----:B------:R-:W-:Y:S02]  /*4ff0*/  @!UP0 UIMAD UR11, UR7, UR11, UR4 ;  /* 0x0000000b070b82a4 */ /* 0x000fe4000f8e0204 */
[----:B------:R-:W-:Y:S02]  /*5000*/  @!UP0 UIADD3 UR12, UPT, UPT, UR12, -UR4, URZ ;  /* 0x800000040c0c8290 */ /* 0x000fe4000fffe0ff */
[----:B------:R-:W-:Y:S02]  /*5010*/  UIMAD UR7, UR41, UR8, UR38 ;  /* 0x00000008290772a4 */ /* 0x000fe4000f8e0226 */
[----:B------:R-:W-:Y:S02]  /*5020*/  @!UP0 UIMAD UR6, UR12, UR10, UR5 ;  /* 0x0000000a0c0682a4 */ /* 0x000fe4000f8e0205 */
[----:B------:R-:W-:Y:S01]  /*5030*/  UIMAD UR4, UR58, UR9, UR37 ;  /* 0x000000093a0472a4 */ /* 0x000fe2000f8e0225 */
[----:B------:R-:W-:Y:S02]  /*5040*/  @!UP0 UMOV UR5, UR11 ;  /* 0x0000000b00058c82 */ /* 0x000fe40008000000 */
[----:B------:R-:W-:Y:S02]  /*5050*/  UIMAD UR38, UR5, UR41, UR7 ;  /* 0x00000029052672a4 */ /* 0x000fe4000f8e0207 */
[----:B------:R-:W-:Y:S11]  /*5060*/  UIMAD UR37, UR6, UR58, UR4 ;  /* 0x0000003a062572a4 */ /* 0x000ff6000f8e0204 */
[----:B------:R-:W-:Y:S01]  /*5070*/  @!UPT UIADD3 URZ, UPT, UPT, URZ, URZ, URZ ;  /* 0x000000fffffff290 */ /* 0x000fe2000fffe0ff */
.L_x_78:
[----:B------:R-:W-:Y:S02]  /*5080*/  UISETP.NE.AND UP0, UPT, UR40, 0x1, UPT ;  /* 0x000000012800788c */ /* 0x000fe4000bf05270 */
[----:B------:R-:W-:Y:S02]  /*5090*/  UISETP.NE.AND UP1, UPT, UR54, URZ, UPT ;  /* 0x000000ff3600728c */ /* 0x000fe4000bf25270 */
[----:B------:R-:W-:Y:S04]  /*50a0*/  UIADD3 UR48, UPT, UPT, UR18, 0x1, URZ ;  /* 0x0000000112307890 */ /* 0x000fe8000fffe0ff */
[----:B------:R-:W-:Y:S02]  /*50b0*/  PLOP3.LUT P1, PT, PT, PT, UP1, 0x80, 0x8 ;  /* 0x000000000008781c */ /* 0x000fe40003f2f018 */
[----:B------:R-:W-:Y:S01]  /*50c0*/  PLOP3.LUT P0, PT, PT, PT, UP1, 0x80, 0x8 ;  /* 0x000000000008781c */ /* 0x000fe20003f0f018 */
[----:B------:R-:W1:Y:S01]  /*50d0*/  @!UP0 LDCU.128 UR12, c[0x0][0xb10] ;  /* 0x00016200ff0c87ac */ /* 0x000e620008000c00 */
[----:B------:R-:W2:Y:S09]  /*50e0*/  @!UP0 LDCU UR5, c[0x0][0xb0c] ;  /* 0x00016180ff0587ac */ /* 0x000eb20008000800 */
[----:B------:R-:W-:Y:S01]  /*50f0*/  @P1 SHF.R.U32.HI R4, RZ, 0x10, R5 ;  /* 0x00000010ff041819 */ /* 0x000fe20000011605 */
[----:B------:R-:W3:Y:S03]  /*5100*/  @!UP0 LDCU UR10, c[0x0][0xb20] ;  /* 0x00016400ff0a87ac */ /* 0x000ee60008000800 */
[----:B------:R-:W-:Y:S01]  /*5110*/  @P0 R2UR UR55, R4 ;  /* 0x00000000043702ca */ /* 0x000fe200000e0000 */
[----:B-1----:R-:W-:Y:S02]  /*5120*/  UIMAD.WIDE.U32 UR8, UR38, UR12, URZ ;  /* 0x0000000c260872a5 */ /* 0x002fe4000f8e00ff */
[----:B------:R-:W-:Y:S02]  /*5130*/  UIMAD.WIDE.U32 UR6, UR37, UR15, URZ ;  /* 0x0000000f250672a5 */ /* 0x000fe4000f8e00ff */
[----:B------:R-:W-:Y:S03]  /*5140*/  @!UP0 UISETP.NE.AND UP1, UPT, UR14, 0x1, UPT ;  /* 0x000000010e00888c */ /* 0x000fe6000bf25270 */
[----:B------:R-:W-:Y:S01]  /*5150*/  @!UP0 UMOV UR4, UR9 ;  /* 0x0000000900048c82 */ /* 0x000fe20008000000 */
[----:B--2---:R-:W-:Y:S02]  /*5160*/  @!UP0 UISETP.NE.AND UP2, UPT, UR5, 0x1, UPT ;  /* 0x000000010500888c */ /* 0x004fe4000bf45270 */
[----:B------:R-:W-:Y:S01]  /*5170*/  @!UP0 USHF.R.U32.HI UR4, URZ, UR13, UR4 ;  /* 0x0000000dff048299 */ /* 0x000fe20008011604 */
[----:B------:R-:W-:Y:S02]  /*5180*/  @!UP0 UMOV UR6, UR7 ;  /* 0x0000000700068c82 */ /* 0x000fe40008000000 */
[----:B---3--:R-:W-:Y:S02]  /*5190*/  @!UP0 USHF.R.U32.HI UR6, URZ, UR10, UR6 ;  /* 0x0000000aff068299 */ /* 0x008fe40008011606 */
[----:B------:R-:W-:Y:S02]  /*51a0*/  @!UP0 USEL UR7, UR38, UR4, !UP2 ;  /* 0x0000000426078287 */ /* 0x000fe4000d000000 */
[----:B------:R-:W-:Y:S04]  /*51b0*/  @!UP0 USEL UR6, UR37, UR6, !UP1 ;  /* 0x0000000625068287 */ /* 0x000fe8000c800000 */
[----:B------:R-:W-:Y:S02]  /*51c0*/  @!UP0 UIADD3 UR4, UPT, UPT, -UR7, UR6, URZ ;  /* 0x0000000607048290 */ /* 0x000fe4000fffe1ff */
[----:B------:R-:W-:Y:S02]  /*51d0*/  @!UP0 UIADD3 UR6, UPT, UPT, UR7, -UR6, URZ ;  /* 0x8000000607068290 */ /* 0x000fe4000fffe0ff */
[----:B------:R-:W-:Y:S02]  /*51e0*/  UIADD3 UR7, UPT, UPT, UR39, 0x200, URZ ;  /* 0x0000020027077890 */ /* 0x000fe4000fffe0ff */
[----:B------:R-:W-:Y:S02]  /*51f0*/  @!UP0 UIMAD UR38, UR4, UR5, UR38 ;  /* 0x00000005042682a4 */ /* 0x000fe4000f8e0226 */
[----:B------:R-:W-:Y:S02]  /*5200*/  @!UP0 UIMAD UR37, UR6, UR14, UR37 ;  /* 0x0000000e062582a4 */ /* 0x000fe4000f8e0225 */
[----:B------:R-:W-:Y:S09]  /*5210*/  ULOP3.LUT UP0, URZ, UR7, 0x1b0, URZ, 0xc0, !UPT ;  /* 0x000001b007ff7892 */ /* 0x000ff2000f80c0ff */
[----:B------:R-:W-:Y:S05]  /*5220*/  BRA.U !UP0, `(.L_x_79) ;  /* 0x00000001087c7547 */ /* 0x000fea000b800000 */
[----:B------:R-:W1:Y:S01]  /*5230*/  LDCU.64 UR8, c[0x4][0x80] ;  /* 0x01001000ff0877ac */ /* 0x000e620008000a00 */
[----:B------:R-:W-:Y:S01]  /*5240*/  MOV R17, 0x0 ;  /* 0x0000000000117802 */ /* 0x000fe20000000f00 */
[----:B------:R-:W-:Y:S02]  /*5250*/  HFMA2 R12, -RZ, RZ, 0, 5.9604644775390625e-08 ;  /* 0x00000001ff0c7431 */ /* 0x000fe400000001ff */
[----:B------:R-:W-:Y:S01]  /*5260*/  IMAD.MOV.U32 R8, RZ, RZ, 0x70 ;  /* 0x00000070ff087424 */ /* 0x000fe200078e00ff */
[----:B------:R2:W3:Y:S01]  /*5270*/  LDC.64 R2, c[0x4][R17] ;  /* 0x0100000011027b82 */ /* 0x0004e20000000a00 */
[----:B------:R-:W4:Y:S01]  /*5280*/  LDCU.64 UR6, c[0x4][0x88] ;  /* 0x01001100ff0677ac */ /* 0x000f220008000a00 */
[----:B------:R-:W-:Y:S01]  /*5290*/  IMAD.MOV.U32 R13, RZ, RZ, RZ ;  /* 0x000000ffff0d7224 */ /* 0x000fe200078e00ff */
[----:B------:R-:W2:Y:S01]  /*52a0*/  LDCU.64 UR4, c[0x4][0x8] ;  /* 0x01000100ff0477ac */ /* 0x000ea20008000a00 */
[----:B-1----:R-:W-:Y:S01]  /*52b0*/  MOV R5, UR9 ;  /* 0x0000000900057c02 */ /* 0x002fe20008000f00 */
[----:B------:R-:W-:Y:S01]  /*52c0*/  IMAD.U32 R4, RZ, RZ, UR8 ;  /* 0x00000008ff047e24 */ /* 0x000fe2000f8e00ff */
[----:B----4-:R-:W-:Y:S01]  /*52d0*/  MOV R7, UR7 ;  /* 0x0000000700077c02 */ /* 0x010fe20008000f00 */
[----:B------:R-:W-:Y:S01]  /*52e0*/  IMAD.U32 R6, RZ, RZ, UR6 ;  /* 0x00000006ff067e24 */ /* 0x000fe2000f8e00ff */
[----:B--2---:R-:W-:Y:S01]  /*52f0*/  MOV R11, UR5 ;  /* 0x00000005000b7c02 */ /* 0x004fe20008000f00 */
[----:B------:R-:W-:Y:S02]  /*5300*/  IMAD.U32 R10, RZ, RZ, UR4 ;  /* 0x00000004ff0a7e24 */ /* 0x000fe4000f8e00ff */
[----:B------:R-:W-:Y:S07]  /*5310*/  LEPC R20, `(.L_x_80) ;  /* 0x000000001014794e */ /* 0x000fee0000000000 */
[----:B---3-5:R-:W-:Y:S05]  /*5320*/  CALL.ABS.NOINC R2 ;  /* 0x0000000002007343 */ /* 0x028fea0003c00000 */
.L_x_80:
[----:B------:R-:W1:Y:S01]  /*5330*/  LDCU.64 UR8, c[0x4][0x80] ;  /* 0x01001000ff0877ac */ /* 0x000e620008000a00 */
[----:B------:R2:W3:Y:S01]  /*5340*/  LDC.64 R2, c[0x4][R17] ;  /* 0x0100000011027b82 */ /* 0x0004e20000000a00 */
[----:B------:R-:W-:Y:S02]  /*5350*/  HFMA2 R12, -RZ, RZ, 0, 5.9604644775390625e-08 ;  /* 0x00000001ff0c7431 */ /* 0x000fe400000001ff */
[----:B------:R-:W-:Y:S02]  /*5360*/  IMAD.MOV.U32 R8, RZ, RZ, 0x70 ;  /* 0x00000070ff087424 */ /* 0x000fe400078e00ff */
[----:B------:R-:W-:Y:S01]  /*5370*/  IMAD.MOV.U32 R13, RZ, RZ, RZ ;  /* 0x000000ffff0d7224 */ /* 0x000fe200078e00ff */
[----:B------:R-:W4:Y:S01]  /*5380*/  LDCU.64 UR6, c[0x4][0x88] ;  /* 0x01001100ff0677ac */ /* 0x000f220008000a00 */
[----:B------:R-:W5:Y:S01]  /*5390*/  LDCU.64 UR4, c[0x4][0x8] ;  /* 0x01000100ff0477ac */ /* 0x000f620008000a00 */
[----:B-1----:R-:W-:Y:S02]  /*53a0*/  MOV R4, UR8 ;  /* 0x0000000800047c02 */ /* 0x002fe40008000f00 */
[----:B------:R-:W-:Y:S02]  /*53b0*/  MOV R5, UR9 ;  /* 0x0000000900057c02 */ /* 0x000fe40008000f00 */
[----:B----4-:R-:W-:Y:S01]  /*53c0*/  MOV R7, UR7 ;  /* 0x0000000700077c02 */ /* 0x010fe20008000f00 */
[----:B------:R-:W-:Y:S01]  /*53d0*/  IMAD.U32 R6, RZ, RZ, UR6 ;  /* 0x00000006ff067e24 */ /* 0x000fe2000f8e00ff */
[----:B-----5:R-:W-:Y:S01]  /*53e0*/  MOV R11, UR5 ;  /* 0x00000005000b7c02 */ /* 0x020fe20008000f00 */
[----:B--2---:R-:W-:Y:S02]  /*53f0*/  IMAD.U32 R10, RZ, RZ, UR4 ;  /* 0x00000004ff0a7e24 */ /* 0x004fe4000f8e00ff */
[----:B------:R-:W-:Y:S07]  /*5400*/  LEPC R20, `(.L_x_79) ;  /* 0x000000001014794e */ /* 0x000fee0000000000 */
[----:B---3--:R-:W-:Y:S05]  /*5410*/  CALL.ABS.NOINC R2 ;  /* 0x0000000002007343 */ /* 0x008fea0003c00000 */
.L_x_79:
[----:B------:R-:W-:Y:S01]  /*5420*/  PLOP3.LUT P1, PT, PT, PT, PT, 0x8, 0x80 ;  /* 0x000000000080781c */ /* 0x000fe20003f2e170 */
[----:B------:R-:W2:Y:S01]  /*5430*/  LDL R2, [R1+0x4c] ;  /* 0x00004c0001027983 */ /* 0x000ea20000100800 */
[----:B------:R-:W1:Y:S03]  /*5440*/  LDC.64 R6, c[0x0][0x890] ;  /* 0x00022400ff067b82 */ /* 0x000e660000000a00 */
[----:B------:R3:W5:Y:S05]  /*5450*/  LDL R17, [R1+0x44] ;  /* 0x0000440001117983 */ /* 0x00076a0000100800 */
[----:B------:R-:W4:Y:S01]  /*5460*/  LDC.64 R8, c[0x0][0x8b0] ;  /* 0x00022c00ff087b82 */ /* 0x000f220000000a00 */
[----:B------:R-:W1:Y:S01]  /*5470*/  S2R R3, SR_TID.X ;  /* 0x0000000000037919 */ /* 0x000e620000002100 */
[----:B--2---:R-:W-:Y:S02]  /*5480*/  R2UR UR4, R2 ;  /* 0x00000000020472ca */ /* 0x004fe400000e0000 */
[----:B-1----:R-:W-:Y:S02]  /*5490*/  ISETP.NE.U32.AND P3, PT, R6, RZ, PT ;  /* 0x000000ff0600720c */ /* 0x002fe40003f65070 */
[----:B----4-:R-:W-:Y:S02]  /*54a0*/  ISETP.NE.U32.AND P4, PT, R8, RZ, PT ;  /* 0x000000ff0800720c */ /* 0x010fe40003f85070 */
[----:B------:R-:W-:Y:S02]  /*54b0*/  ISETP.NE.AND.EX P3, PT, R7, RZ, PT, P3 ;  /* 0x000000ff0700720c */ /* 0x000fe40003f65330 */
[----:B------:R-:W-:Y:S05]  /*54c0*/  ISETP.NE.AND.EX P4, PT, R9, RZ, PT, P4 ;  /* 0x000000ff0900720c */ /* 0x000fea0003f85340 */
[----:B------:R-:W-:Y:S06]  /*54d0*/  UISETP.NE.AND UP1, UPT, UR4, URZ, UPT ;  /* 0x000000ff0400728c */ /* 0x000fec000bf25270 */
[----:B------:R-:W-:Y:S05]  /*54e0*/  PLOP3.LUT P0, PT, PT, PT, UP1, 0x80, 0x8 ;  /* 0x000000000008781c */ /* 0x000fea0003f0f018 */
[----:B------:R-:W1:Y:S08]  /*54f0*/  @UP1 LDCU.64 UR4, c[0x0][0x888] ;  /* 0x00011100ff0417ac */ /* 0x000e700008000a00 */
[----:B------:R-:W-:Y:S01]  /*5500*/  @P0 PLOP3.LUT P1, PT, P3, PT, PT, 0x80, 0x8 ;  /* 0x000000000008081c */ /* 0x000fe20001f2f070 */
[----:B-1----:R-:W-:Y:S04]  /*5510*/  @UP1 UISETP.NE.U32.AND UP0, UPT, UR4, URZ, UPT ;  /* 0x000000ff0400128c */ /* 0x002fe8000bf05070 */
[----:B------:R-:W-:Y:S04]  /*5520*/  @UP1 UISETP.NE.AND.EX UP0, UPT, UR5, URZ, UPT, UP0 ;  /* 0x000000ff0500128c */ /* 0x000fe8000bf05300 */
[----:B------:R-:W-:Y:S01]  /*5530*/  @UP1 USEL UR4, URZ, 0xffffffff, UP0 ;  /* 0xffffffffff041887 */ /* 0x000fe20008000000 */
[----:B---3--:R-:W-:Y:S11]  /*5540*/  @!P3 BRA `(.L_x_81) ;  /* 0x00000000003cb947 */ /* 0x008ff60003800000 */
[----:B------:R-:W1:Y:S01]  /*5550*/  LDC.64 R4, c[0x0][0x888] ;  /* 0x00022200ff047b82 */ /* 0x000e620000000a00 */
[----:B------:R-:W2:Y:S01]  /*5560*/  LDCU.64 UR6, c[0x0][0x358] ;  /* 0x00006b00ff0677ac */ /* 0x000ea20008000a00 */
[----:B------:R-:W-:Y:S01]  /*5570*/  IMAD.MOV.U32 R2, RZ, RZ, 0x1 ;  /* 0x00000001ff027424 */ /* 0x000fe200078e00ff */
[----:B-1----:R-:W-:Y:S04]  /*5580*/  ISETP.NE.U32.AND P2, PT, R4, RZ, PT ;  /* 0x000000ff0400720c */ /* 0x002fe80003f45070 */
[----:B------:R-:W-:Y:S11]  /*5590*/  ISETP.NE.AND.EX P2, PT, R5, RZ, PT, P2 ;  /* 0x000000ff0500720c */ /* 0x000ff60003f45320 */
[----:B------:R-:W-:Y:S02]  /*55a0*/  @!UPT UIADD3 URZ, UPT, UPT, URZ, URZ, URZ ;  /* 0x000000fffffff290 */ /* 0x000fe4000fffe0ff */
[----:B------:R-:W1:Y:S01]  /*55b0*/  @P2 LDC.64 R4, c[0x0][0x888] ;  /* 0x00022200ff042b82 */ /* 0x000e620000000a00 */
[----:B------:R-:W-:Y:S04]  /*55c0*/  @P2 IMAD R0, R6, UR36, RZ ;  /* 0x0000002406002c24 */ /* 0x000fe8000f8e02ff */
[----:B-1----:R-:W-:Y:S04]  /*55d0*/  @P2 IMAD.WIDE R4, R0, 0x4, R4 ;  /* 0x0000000400042825 */ /* 0x002fe800078e0204 */
[----:B------:R-:W-:Y:S01]  /*55e0*/  IMAD.MOV.U32 R0, RZ, RZ, 0x1 ;  /* 0x00000001ff007424 */ /* 0x000fe200078e00ff */
[----:B--2--5:R1:W5:Y:S04]  /*55f0*/  @P2 LDG.E R157, desc[UR6][R4.64] ;  /* 0x00000006049d2981 */ /* 0x024368000c1e1900 */
[----:B------:R-:W-:Y:S04]  /*5600*/  @P2 PRMT R17, R0, 0x7610, R17 ;  /* 0x0000761000112816 */ /* 0x000fe80000000011 */
[----:B------:R-:W-:Y:S05]  /*5610*/  @!P2 PRMT R17, R2, 0x7610, R17 ;  /* 0x000076100211a816 */ /* 0x000fea0000000011 */
[----:B------:R1:W-:Y:S02]  /*5620*/  STL.S16 [R1+0x44], R17 ;  /* 0x0000441101007387 */ /* 0x0003e40000100600 */
[----:B-1----:R-:W2:Y:S02]  /*5630*/  @!P2 LDC R157, c[0x0][0x880] ;  /* 0x00022000ff9dab82 */ /* 0x002ea40000000800 */
.L_x_81:
[----:B------:R-:W-:Y:S05]  /*5640*/  @!P4 BRA `(.L_x_82) ;  /* 0x000000000028c947 */ /* 0x000fea0003800000 */
[----:B------:R-:W1:Y:S01]  /*5650*/  LDC.64 R4, c[0x0][0x8a8] ;  /* 0x00022a00ff047b82 */ /* 0x000e620000000a00 */
[----:B------:R-:W3:Y:S01]  /*5660*/  LDCU.64 UR6, c[0x0][0x358] ;  /* 0x00006b00ff0677ac */ /* 0x000ee20008000a00 */
[----:B-1----:R-:W-:Y:S04]  /*5670*/  ISETP.NE.U32.AND P2, PT, R4, RZ, PT ;  /* 0x000000ff0400720c */ /* 0x002fe80003f45070 */
[----:B------:R-:W-:Y:S11]  /*5680*/  ISETP.NE.AND.EX P2, PT, R5, RZ, PT, P2 ;  /* 0x000000ff0500720c */ /* 0x000ff60003f45320 */
[----:B------:R-:W-:Y:S02]  /*5690*/  @!UPT UIADD3 URZ, UPT, UPT, URZ, URZ, URZ ;  /* 0x000000fffffff290 */ /* 0x000fe4000fffe0ff */
[----:B------:R-:W1:Y:S01]  /*56a0*/  @P2 LDC.64 R4, c[0x0][0x8a8] ;  /* 0x00022a00ff042b82 */ /* 0x000e620000000a00 */
[----:B------:R-:W-:Y:S04]  /*56b0*/  @P2 IMAD R0, R8, UR36, RZ ;  /* 0x0000002408002c24 */ /* 0x000fe8000f8e02ff */
[----:B-1----:R-:W-:Y:S05]  /*56c0*/  @P2 IMAD.WIDE R4, R0, 0x4, R4 ;  /* 0x0000000400042825 */ /* 0x002fea00078e0204 */
[----:B---3-5:R1:W5:Y:S02]  /*56d0*/  @P2 LDG.E R155, desc[UR6][R4.64] ;  /* 0x00000006049b2981 */ /* 0x028364000c1e1900 */
[----:B-1----:R-:W3:Y:S02]  /*56e0*/  @!P2 LDC R155, c[0x0][0x8a0] ;  /* 0x00022800ff9bab82 */ /* 0x002ee40000000800 */
.L_x_82:
[----:B--2--5:R-:W-:Y:S01]  /*56f0*/  @P0 FSETP.NEU.AND P4, PT, R157, RZ, PT ;  /* 0x000000ff9d00020b */ /* 0x024fe20003f8d000 */
[----:B------:R-:W-:Y:S01]  /*5700*/  IMAD.U32 R2, RZ, RZ, UR4 ;  /* 0x00000004ff027e24 */ /* 0x000fe2000f8e00ff */
[----:B------:R-:W-:Y:S01]  /*5710*/  @P0 LOP3.LUT P2, RZ, R17, 0xff, RZ, 0xc0, !PT ;  /* 0x000000ff11ff0812 */ /* 0x000fe2000784c0ff */
[----:B------:R-:W-:Y:S01]  /*5720*/  IMAD.U32 R5, RZ, RZ, UR44 ;  /* 0x0000002cff057e24 */ /* 0x000fe2000f8e00ff */
[----:B------:R-:W-:Y:S01]  /*5730*/  @P0 SEL R0, RZ, 0xffffffff, P4 ;  /* 0xffffffffff000807 */ /* 0x000fe20002000000 */
[C---:B------:R-:W-:Y:S01]  /*5740*/  IMAD.SHL.U32 R4, R3.reuse, 0x4, RZ ;  /* 0x0000000403047824 */ /* 0x040fe200078e00ff */
[----:B------:R-:W-:Y:S01]  /*5750*/  BSSY B1, `(.L_x_83) ;  /* 0x00000a6000017945 */ /* 0x000fe20003800000 */
[----:B------:R-:W-:Y:S02]  /*5760*/  PLOP3.LUT P5, PT, PT, PT, PT, 0x8, 0x80 ;  /* 0x000000000080781c */ /* 0x000fe40003fae170 */
[----:B------:R-:W-:Y:S02]  /*5770*/  CS2R R250, SRZ ;  /* 0x0000000000fa7805 */ /* 0x000fe4000001ff00 */
[----:B------:R-:W-:Y:S01]  /*5780*/  @P1 SEL R0, R2, R0, !P2 ;  /* 0x0000000002001207 */ /* 0x000fe20005000000 */
[----:B------:R-:W-:Y:S01]  /*5790*/  IMAD.SHL.U32 R2, R3, 0x20, RZ ;  /* 0x0000002003027824 */ /* 0x000fe200078e00ff */
[C---:B------:R-:W-:Y:S02]  /*57a0*/  LEA R9, R5.reuse, UR39, 0x3 ;  /* 0x0000002705097c11 */ /* 0x040fe4000f8e18ff */
[----:B------:R-:W-:Y:S02]  /*57b0*/  CS2R R248, SRZ ;  /* 0x0000000000f87805 */ /* 0x000fe4000001ff00 */
[----:B------:R-:W-:Y:S02]  /*57c0*/  @P0 LOP3.LUT R0, R0, 0x1, RZ, 0xc0, !PT ;  /* 0x0000000100000812 */ /* 0x000fe400078ec0ff */
[----:B------:R-:W-:Y:S02]  /*57d0*/  CS2R R242, SRZ ;  /* 0x0000000000f27805 */ /* 0x000fe4000001ff00 */
[----:B------:R-:W-:Y:S02]  /*57e0*/  CS2R R240, SRZ ;  /* 0x0000000000f07805 */ /* 0x000fe4000001ff00 */
[----:B------:R-:W-:Y:S02]  /*57f0*/  CS2R R238, SRZ ;  /* 0x0000000000ee7805 */ /* 0x000fe4000001ff00 */
[----:B------:R-:W-:Y:S01]  /*5800*/  ISETP.NE.U32.OR P6, PT, R0, 0x1, !P0 ;  /* 0x000000010000780c */ /* 0x000fe200047c5470 */
[----:B------:R-:W-:Y:S01]  /*5810*/  IMAD.U32 R0, RZ, RZ, UR53 ;  /* 0x00000035ff007e24 */ /* 0x000fe2000f8e00ff */
[----:B------:R-:W-:Y:S02]  /*5820*/  CS2R R236, SRZ ;  /* 0x0000000000ec7805 */ /* 0x000fe4000001ff00 */
[----:B------:R-:W-:Y:S02]  /*5830*/  CS2R R234, SRZ ;  /* 0x0000000000ea7805 */ /* 0x000fe4000001ff00 */
[----:B------:R-:W-:Y:S02]  /*5840*/  P2R R6, PR, RZ, 0x40 ;  /* 0x00000040ff067803 */ /* 0x000fe40000000000 */
[----:B------:R-:W-:Y:S02]  /*5850*/  CS2R R232, SRZ ;  /* 0x0000000000e87805 */ /* 0x000fe4000001ff00 */
[----:B------:R-:W-:Y:S02]  /*5860*/  LOP3.LUT R8, R0, 0x1, RZ, 0x3c, !PT ;  /* 0x0000000100087812 */ /* 0x000fe400078e3cff */
[----:B------:R-:W-:Y:S02]  /*5870*/  CS2R R230, SRZ ;  /* 0x0000000000e67805 */ /* 0x000fe4000001ff00 */
[----:B------:R-:W-:Y:S01]  /*5880*/  LOP3.LUT R0, R2, 0xc0, RZ, 0xc0, !PT ;  /* 0x000000c002007812 */ /* 0x000fe200078ec0ff */
[----:B------:R1:W-:Y:S01]  /*5890*/  STL [R1+0x48], R6 ;  /* 0x0000480601007387 */ /* 0x0003e20000100800 */
[----:B------:R-:W-:Y:S02]  /*58a0*/  CS2R R228, SRZ ;  /* 0x0000000000e47805 */ /* 0x000fe4000001ff00 */
[----:B------:R-:W-:Y:S02]  /*58b0*/  CS2R R222, SRZ ;  /* 0x0000000000de7805 */ /* 0x000fe4000001ff00 */
[----:B------:R-:W-:Y:S01]  /*58c0*/  LOP3.LUT R0, R0, 0x18, R4, 0xf8, !PT ;  /* 0x0000001800007812 */ /* 0x000fe200078ef804 */
[----:B------:R2:W-:Y:S01]  /*58d0*/  STL [R1+0x38], RZ ;  /* 0x000038ff01007387 */ /* 0x0005e20000100800 */
[----:B------:R-:W-:Y:S01]  /*58e0*/  IMAD.U32 R4, RZ, RZ, UR45 ;  /* 0x0000002dff047e24 */ /* 0x000fe2000f8e00ff */
[----:B------:R-:W-:Y:S02]  /*58f0*/  CS2R R220, SRZ ;  /* 0x0000000000dc7805 */ /* 0x000fe4000001ff00 */
[----:B------:R-:W-:Y:S01]  /*5900*/  LOP3.LUT R0, R0, 0xf20, R2, 0xf8, !PT ;  /* 0x00000f2000007812 */ /* 0x000fe200078ef802 */
[----:B------:R2:W-:Y:S01]  /*5910*/  STL [R1+0x3c], RZ ;  /* 0x00003cff01007387 */ /* 0x0005e20000100800 */
[----:B------:R-:W-:Y:S01]  /*5920*/  IMAD.U32 R2, RZ, RZ, UR52 ;  /* 0x00000034ff027e24 */ /* 0x000fe2000f8e00ff */
[----:B------:R-:W-:Y:S02]  /*5930*/  LEA R7, R4, UR39, 0x3 ;  /* 0x0000002704077c11 */ /* 0x000fe4000f8e18ff */
[----:B------:R-:W-:Y:S01]  /*5940*/  CS2R R218, SRZ ;  /* 0x0000000000da7805 */ /* 0x000fe2000001ff00 */
[----:B------:R2:W-:Y:S01]  /*5950*/  STL [R1+0x30], RZ ;  /* 0x000030ff01007387 */ /* 0x0005e20000100800 */
[----:B------:R-:W-:Y:S02]  /*5960*/  LEA R0, R0, UR39, 0x1 ;  /* 0x0000002700007c11 */ /* 0x000fe4000f8e08ff */
[----:B------:R-:W-:Y:S02]  /*5970*/  CS2R R216, SRZ ;  /* 0x0000000000d87805 */ /* 0x000fe4000001ff00 */
[----:B------:R-:W-:Y:S01]  /*5980*/  CS2R R210, SRZ ;  /* 0x0000000000d27805 */ /* 0x000fe2000001ff00 */
[----:B------:R2:W-:Y:S01]  /*5990*/  STL [R1+0x34], RZ ;  /* 0x000034ff01007387 */ /* 0x0005e20000100800 */
[----:B------:R-:W-:Y:S01]  /*59a0*/  CS2R R208, SRZ ;  /* 0x0000000000d07805 */ /* 0x000fe2000001ff00 */
[----:B------:R-:W-:Y:S01]  /*59b0*/  IMAD R0, R5, 0xa000, R0 ;  /* 0x0000a00005007824 */ /* 0x000fe200078e0200 */
[----:B------:R-:W-:Y:S01]  /*59c0*/  CS2R R206, SRZ ;  /* 0x0000000000ce7805 */ /* 0x000fe2000001ff00 */
[----:B------:R2:W-:Y:S01]  /*59d0*/  STL [R1+0x28], RZ ;  /* 0x000028ff01007387 */ /* 0x0005e20000100800 */
[----:B------:R-:W-:Y:S01]  /*59e0*/  IMAD.SHL.U32 R5, R3, 0x10, RZ ;  /* 0x0000001003057824 */ /* 0x000fe200078e00ff */
[----:B------:R-:W-:Y:S02]  /*59f0*/  CS2R R204, SRZ ;  /* 0x0000000000cc7805 */ /* 0x000fe4000001ff00 */
[----:B------:R-:W-:Y:S01]  /*5a00*/  CS2R R198, SRZ ;  /* 0x0000000000c67805 */ /* 0x000fe2000001ff00 */
[----:B------:R2:W-:Y:S01]  /*5a10*/  STL [R1+0x2c], RZ ;  /* 0x00002cff01007387 */ /* 0x0005e20000100800 */
[----:B-1----:R-:W-:Y:S02]  /*5a20*/  @P6 SHF.L.U32 R6, R8, 0x1f, RZ ;  /* 0x0000001f08066819 */ /* 0x002fe400000006ff */
[----:B------:R-:W-:Y:S02]  /*5a30*/  CS2R R196, SRZ ;  /* 0x0000000000c47805 */ /* 0x000fe4000001ff00 */
[----:B------:R-:W-:Y:S01]  /*5a40*/  CS2R R194, SRZ ;  /* 0x0000000000c27805 */ /* 0x000fe2000001ff00 */
[----:B------:R2:W-:Y:S01]  /*5a50*/  STL [R1+0x20], RZ ;  /* 0x000020ff01007387 */ /* 0x0005e20000100800 */
[----:B------:R1:W4:Y:S01]  /*5a60*/  @P6 SYNCS.PHASECHK.TRANS64.TRYWAIT P0, [R9+URZ+0x40], R6 ;  /* 0x00004006090065a7 */ /* 0x00032200080011ff */
[----:B------:R-:W-:Y:S02]  /*5a70*/  CS2R R192, SRZ ;  /* 0x0000000000c07805 */ /* 0x000fe4000001ff00 */
[----:B------:R-:W-:Y:S01]  /*5a80*/  CS2R R186, SRZ ;  /* 0x0000000000ba7805 */ /* 0x000fe2000001ff00 */
[----:B------:R2:W-:Y:S01]  /*5a90*/  STL [R1+0x24], RZ ;  /* 0x000024ff01007387 */ /* 0x0005e20000100800 */
[----:B------:R-:W-:Y:S02]  /*5aa0*/  CS2R R184, SRZ ;  /* 0x0000000000b87805 */ /* 0x000fe4000001ff00 */
        /* <DEDUP_REMOVED lines=10> */
[----:B------:R2:W-:Y:S04]  /*5b50*/  STL [R1+0x10], RZ ;  /* 0x000010ff01007387 */ /* 0x0005e80000100800 */
[----:B------:R2:W-:Y:S04]  /*5b60*/  STL [R1+0x14], RZ ;  /* 0x000014ff01007387 */ /* 0x0005e80000100800 */
[----:B------:R2:W-:Y:S01]  /*5b70*/  STL [R1+0x8], RZ ;  /* 0x000008ff01007387 */ /* 0x0005e20000100800 */
[----:B-1----:R-:W-:Y:S03]  /*5b80*/  SHF.L.U32 R6, R2, 0x1f, RZ ;  /* 0x0000001f02067819 */ /* 0x002fe600000006ff */
[----:B------:R2:W-:Y:S01]  /*5b90*/  STL [R1+0xc], RZ ;  /* 0x00000cff01007387 */ /* 0x0005e20000100800 */
[----:B------:R-:W-:Y:S01]  /*5ba0*/  LOP3.LUT R2, R5, 0x20, RZ, 0xc0, !PT ;  /* 0x0000002005027812 */ /* 0x000fe200078ec0ff */
[----:B------:R2:W1:Y:S02]  /*5bb0*/  SYNCS.PHASECHK.TRANS64.TRYWAIT P4, [R7+URZ+0x90], R6 ;  /* 0x00009006070075a7 */ /* 0x00046400080811ff */
[----:B------:R2:W-:Y:S01]  /*5bc0*/  STL [R1], RZ ;  /* 0x000000ff01007387 */ /* 0x0005e20000100800 */
[----:B------:R-:W-:Y:S03]  /*5bd0*/  IADD3 R2, PT, PT, -R2, 0x200, R0 ;  /* 0x0000020002027810 */ /* 0x000fe60007ffe100 */
[----:B------:R2:W-:Y:S04]  /*5be0*/  STL [R1+0x4], RZ ;  /* 0x000004ff01007387 */ /* 0x0005e80000100800 */
[----:B------:R2:W-:Y:S01]  /*5bf0*/  STL [R1+0x40], R2 ;  /* 0x0000400201007387 */ /* 0x0005e20000100800 */
[----:B----4-:R-:W-:Y:S01]  /*5c00*/  @P6 PLOP3.LUT P5, PT, P0, PT, PT, 0x8, 0x80 ;  /* 0x000000000080681c */ /* 0x010fe200007ae170 */
[----:B------:R-:W-:Y:S01]  /*5c10*/  @!UPT UIADD3 URZ, UPT, UPT, URZ, URZ, URZ ;  /* 0x000000fffffff290 */ /* 0x000fe2000fffe0ff */
[----:B--2---:R-:W-:Y:S11]  /*5c20*/  @!P6 BRA `(.L_x_84) ;  /* 0x000000040060e947 */ /* 0x004ff60003800000 */
[----:B------:R-:W-:Y:S01]  /*5c30*/  ISETP.NE.U32.AND P0, PT, RZ, UR62, PT ;  /* 0x0000003eff007c0c */ /* 0x000fe2000bf05070 */
[----:B------:R-:W-:Y:S01]  /*5c40*/  BSSY B0, `(.L_x_85) ;  /* 0x000000d000007945 */ /* 0x000fe20003800000 */
[----:B------:R-:W-:Y:S02]  /*5c50*/  FSETP.NEU.AND P2, PT, R157, RZ, PT ;  /* 0x000000ff9d00720b */ /* 0x000fe40003f4d000 */
[----:B------:R-:W-:Y:S02]  /*5c60*/  ISETP.NE.AND.EX P0, PT, RZ, UR63, PT, P0 ;  /* 0x0000003fff007c0c */ /* 0x000fe4000bf05300 */
[----:B------:R-:W-:Y:S02]  /*5c70*/  LOP3.LUT P1, RZ, R17, 0xff, RZ, 0xc0, !PT ;  /* 0x000000ff11ff7812 */ /* 0x000fe4000782c0ff */
[----:B------:R-:W-:Y:S02]  /*5c80*/  SEL R2, RZ, 0xffffffff, P2 ;  /* 0xffffffffff027807 */ /* 0x000fe40001000000 */
[----:B------:R-:W-:Y:S02]  /*5c90*/  SEL R4, RZ, 0xffffffff, P0 ;  /* 0xffffffffff047807 */ /* 0x000fe40000000000 */
[----:B------:R-:W-:Y:S02]  /*5ca0*/  LOP3.LUT R5, R5, 0x40, RZ, 0xc0, !PT ;  /* 0x0000004005057812 */ /* 0x000fe400078ec0ff */
[----:B------:R-:W-:Y:S04]  /*5cb0*/  @P3 SEL R2, R4, R2, !P1 ;  /* 0x0000000204023207 */ /* 0x000fe80004800000 */
[----:B------:R-:W-:Y:S01]  /*5cc0*/  LOP3.LUT R4, R2, 0x1, RZ, 0xc0, !PT ;  /* 0x0000000102047812 */ /* 0x000fe200078ec0ff */
[----:B------:R-:W-:Y:S06]  /*5cd0*/  @!P5 BRA `(.L_x_86) ;  /* 0x00000000000cd947 */ /* 0x000fec0003800000 */
[----:B------:R-:W-:Y:S04]  /*5ce0*/  SHF.L.U32 R2, R8, 0x1f, RZ ;  /* 0x0000001f08027819 */ /* 0x000fe800000006ff */
[----:B------:R-:W2:Y:S02]  /*5cf0*/  SYNCS.PHASECHK.TRANS64.TRYWAIT P0, [R9+URZ+0x40], R2 ;  /* 0x00004002090075a7 */ /* 0x000ea400080011ff */
[----:B--2---:R-:W-:Y:S05]  /*5d00*/  @!P0 BRA `(.L_x_87) ;  /* 0x0000004400048947 */ /* 0x004fea0003800000 */
.L_x_86:
[----:B------:R-:W-:Y:S05]  /*5d10*/  BSYNC B0 ;  /* 0x0000000000007941 */ /* 0x000fea0003800000 */
.L_x_85:
[----:B------:R4:W5:Y:S01]  /*5d20*/  LDL.LU R22, [R1+0x38] ;  /* 0x0000380001167983 */ /* 0x0009620000300800 */
[----:B------:R-:W-:Y:S02]  /*5d30*/  ISETP.NE.U32.AND P0, PT, R4, 0x1, PT ;  /* 0x000000010400780c */ /* 0x000fe40003f05070 */
[----:B------:R-:W-:Y:S02]  /*5d40*/  CS2R R10, SRZ ;  /* 0x00000000000a7805 */ /* 0x000fe4000001ff00 */
[----:B--2---:R-:W-:Y:S01]  /*5d50*/  CS2R R8, SRZ ;  /* 0x0000000000087805 */ /* 0x004fe2000001ff00 */
[----:B------:R-:W2:Y:S01]  /*5d60*/  LDL R12, [R1+0x40] ;  /* 0x00004000010c7983 */ /* 0x000ea20000100800 */
[----:B------:R-:W-:Y:S01]  /*5d70*/  IMAD.MOV.U32 R23, RZ, RZ, RZ ;  /* 0x000000ffff177224 */ /* 0x000fe200078e00ff */
[----:B------:R-:W-:Y:S02]  /*5d80*/  CS2R R20, SRZ ;  /* 0x0000000000147805 */ /* 0x000fe4000001ff00 */
[----:B------:R-:W-:Y:S02]  /*5d90*/  CS2R R162, SRZ ;  /* 0x0000000000a27805 */ /* 0x000fe4000001ff00 */
[----:B------:R-:W-:Y:S02]  /*5da0*/  CS2R R160, SRZ ;  /* 0x0000000000a07805 */ /* 0x000fe4000001ff00 */
[----:B------:R-:W-:Y:S02]  /*5db0*/  CS2R R186, SRZ ;  /* 0x0000000000ba7805 */ /* 0x000fe4000001ff00 */
[----:B------:R-:W-:Y:S02]  /*5dc0*/  CS2R R184, SRZ ;  /* 0x0000000000b87805 */ /* 0x000fe4000001ff00 */
[----:B------:R-:W-:Y:S02]  /*5dd0*/  CS2R R210, SRZ ;  /* 0x0000000000d27805 */ /* 0x000fe4000001ff00 */
[----:B------:R-:W-:Y:S02]  /*5de0*/  CS2R R208, SRZ ;  /* 0x0000000000d07805 */ /* 0x000fe4000001ff00 */
[----:B------:R-:W-:Y:S01]  /*5df0*/  CS2R R234, SRZ ;  /* 0x0000000000ea7805 */ /* 0x000fe2000001ff00 */
[----:B------:R-:W1:Y:S01]  /*5e00*/  @P0 LDS.128 R8, [R0+0x8200] ;  /* 0x0082000000080984 */ /* 0x000e620000000c00 */
[----:B------:R-:W-:Y:S02]  /*5e10*/  CS2R R232, SRZ ;  /* 0x0000000000e87805 */ /* 0x000fe4000001ff00 */
[----:B------:R-:W-:Y:S02]  /*5e20*/  CS2R R174, SRZ ;  /* 0x0000000000ae7805 */ /* 0x000fe4000001ff00 */
[----:B------:R-:W-:Y:S01]  /*5e30*/  CS2R R172, SRZ ;  /* 0x0000000000ac7805 */ /* 0x000fe2000001ff00 */
[----:B------:R-:W-:Y:S01]  /*5e40*/  @P0 LDS.128 R160, [R0+0x200] ;  /* 0x0002000000a00984 */ /* 0x000fe20000000c00 */
        /* <DEDUP_REMOVED lines=11> */
[----:B------:R3:W-:Y:S01]  /*5f00*/  @P0 LDS.128 R232, [R0+0x6200] ;  /* 0x0062000000e80984 */ /* 0x0007e20000000c00 */
[----:B------:R-:W-:Y:S02]  /*5f10*/  CS2R R204, SRZ ;  /* 0x0000000000cc7805 */ /* 0x000fe4000001ff00 */
        /* <DEDUP_REMOVED lines=12> */
[----:B---3--:R-:W-:Y:S01]  /*5fe0*/  IADD3 R0, PT, PT, -R5, 0x200, R0 ;  /* 0x0000020005007810 */ /* 0x008fe20007ffe100 */
[----:B-1----:R1:W-:Y:S04]  /*5ff0*/  STL.64 [R1], R8 ;  /* 0x0000000801007387 */ /* 0x0023e80000100a00 */
[----:B------:R3:W-:Y:S04]  /*6000*/  STL.64 [R1+0x8], R10 ;  /* 0x0000080a01007387 */ /* 0x0007e80000100a00 */
[----:B------:R-:W-:Y:S04]  /*6010*/  @P0 LDS.128 R172, [R0+0x20] ;  /* 0x0000200000ac0984 */ /* 0x000fe80000000c00 */
[----:B------:R-:W-:Y:S04]  /*6020*/  @P0 LDS.128 R196, [R0+0x2020] ;  /* 0x0020200000c40984 */ /* 0x000fe80000000c00 */
[----:B------:R-:W-:Y:S04]  /*6030*/  @P0 LDS.128 R220, [R0+0x4020] ;  /* 0x0040200000dc0984 */ /* 0x000fe80000000c00 */
[----:B------:R-:W-:Y:S01]  /*6040*/  @P0 LDS.128 R240, [R0+0x6020] ;  /* 0x0060200000f00984 */ /* 0x000fe20000000c00 */
[----:B-1----:R-:W-:Y:S02]  /*6050*/  CS2R R8, SRZ ;  /* 0x0000000000087805 */ /* 0x002fe4000001ff00 */
[----:B---3--:R-:W-:Y:S06]  /*6060*/  CS2R R10, SRZ ;  /* 0x00000000000a7805 */ /* 0x008fec000001ff00 */
[----:B------:R-:W1:Y:S04]  /*6070*/  @P0 LDS.128 R8, [R0+0x8020] ;  /* 0x0080200000080984 */ /* 0x000e680000000c00 */
[----:B-1----:R1:W-:Y:S04]  /*6080*/  STL.64 [R1+0x20], R8 ;  /* 0x0000200801007387 */ /* 0x0023e80000100a00 */
[----:B------:R3:W-:Y:S01]  /*6090*/  STL.64 [R1+0x28], R10 ;  /* 0x0000280a01007387 */ /* 0x0007e20000100a00 */
[----:B-1----:R-:W-:Y:S02]  /*60a0*/  CS2R R8, SRZ ;  /* 0x0000000000087805 */ /* 0x002fe4000001ff00 */
[----:B---3--:R-:W-:Y:S06]  /*60b0*/  CS2R R10, SRZ ;  /* 0x00000000000a7805 */ /* 0x008fec000001ff00 */
[----:B--2---:R-:W-:Y:S01]  /*60c0*/  @P0 LDS.128 R8, [R12+0x8010] ;  /* 0x008010000c080984 */ /* 0x004fe20000000c00 */
[----:B------:R-:W-:Y:S03]  /*60d0*/  IMAD.IADD R0, R12, 0x1, -R5 ;  /* 0x000000010c007824 */ /* 0x000fe600078e0a05 */
[----:B------:R-:W-:Y:S04]  /*60e0*/  @P0 LDS.128 R164, [R12+0x10] ;  /* 0x000010000ca40984 */ /* 0x000fe80000000c00 */
[----:B-----5:R-:W1:Y:S04]  /*60f0*/  @P0 LDS.128 R20, [R0+0x8030] ;  /* 0x0080300000140984 */ /* 0x020e680000000c00 */
[----:B------:R4:W2:Y:S04]  /*6100*/  @P0 LDS.128 R180, [R0+0x30] ;  /* 0x0000300000b40984 */ /* 0x0008a80000000c00 */
[----:B------:R4:W3:Y:S04]  /*6110*/  @P0 LDS.128 R204, [R0+0x2030] ;  /* 0x0020300000cc0984 */ /* 0x0008e80000000c00 */
[----:B------:R4:W2:Y:S04]  /*6120*/  @P0 LDS.128 R228, [R0+0x4030] ;  /* 0x0040300000e40984 */ /* 0x0008a80000000c00 */
[----:B------:R4:W2:Y:S04]  /*6130*/  @P0 LDS.128 R248, [R0+0x6030] ;  /* 0x0060300000f80984 */ /* 0x0008a80000000c00 */
[----:B------:R4:W2:Y:S04]  /*6140*/  @P0 LDS.128 R192, [R12+0x2010] ;  /* 0x002010000cc00984 */ /* 0x0008a80000000c00 */
[----:B------:R4:W2:Y:S04]  /*6150*/  @P0 LDS.128 R216, [R12+0x4010] ;  /* 0x004010000cd80984 */ /* 0x0008a80000000c00 */
[----:B------:R4:W2:Y:S04]  /*6160*/  @P0 LDS.128 R236, [R12+0x6010] ;  /* 0x006010000cec0984 */ /* 0x0008a80000000c00 */
[----:B-1----:R4:W-:Y:S04]  /*6170*/  STL.64 [R1+0x30], R20 ;  /* 0x0000301401007387 */ /* 0x0029e80000100a00 */
[----:B------:R4:W-:Y:S04]  /*6180*/  STL.64 [R1+0x38], R22 ;  /* 0x0000381601007387 */ /* 0x0009e80000100a00 */
[----:B------:R4:W-:Y:S04]  /*6190*/  STL.64 [R1+0x10], R8 ;  /* 0x0000100801007387 */ /* 0x0009e80000100a00 */
[----:B---3--:R4:W-:Y:S02]  /*61a0*/  STL.64 [R1+0x18], R10 ;  /* 0x0000180a01007387 */ /* 0x0089e40000100a00 */
.L_x_84:
[----:B------:R-:W-:Y:S05]  /*61b0*/  BSYNC B1 ;  /* 0x0000000000017941 */ /* 0x000fea0003800000 */
.L_x_83:
[----:B------:R-:W-:Y:S01]  /*61c0*/  SHF.R.U32.HI R18, RZ, 0x5, R3 ;  /* 0x00000005ff127819 */ /* 0x000fe20000011603 */
[----:B----4-:R-:W-:Y:S04]  /*61d0*/  IMAD.U32 R0, RZ, RZ, UR45 ;  /* 0x0000002dff007e24 */ /* 0x010fe8000f8e00ff */
[----:B------:R-:W-:Y:S05]  /*61e0*/  IMAD R17, R0, 0xa0, R16 ;  /* 0x000000a000117824 */ /* 0x000fea00078e0210 */
[----:B------:R-:W-:Y:S04]  /*61f0*/  SHF.R.U32.HI R0, RZ, 0x15, R17 ;  /* 0x00000015ff007819 */ /* 0x000fe80000011611 */
[----:B------:R-:W-:Y:S01]  /*6200*/  LOP3.LUT P0, RZ, R0, 0x3, R18, 0x48, !PT ;  /* 0x0000000300ff7812 */ /* 0x000fe20007804812 */
[----:B------:R-:W-:Y:S01]  /*6210*/  @!UPT UIADD3 URZ, UPT, UPT, URZ, URZ, URZ ;  /* 0x000000fffffff290 */ /* 0x000fe2000fffe0ff */
[----:B-1----:R-:W-:Y:S11]  /*6220*/  @P4 BRA `(.L_x_88) ;  /* 0x0000000000084947 */ /* 0x002ff60003800000 */
[----:B------:R-:W1:Y:S02]  /*6230*/  SYNCS.PHASECHK.TRANS64.TRYWAIT P1, [R7+URZ+0x90], R6 ;  /* 0x00009006070075a7 */ /* 0x000e6400080211ff */
[----:B-1----:R-:W-:Y:S05]  /*6240*/  @!P1 BRA `(.L_x_89) ;  /* 0x0000003c00c89947 */ /* 0x002fea0003800000 */
.L_x_88:
[----:B------:R-:W-:Y:S05]  /*6250*/  @!P0 BRA `(.L_x_90) ;  /* 0x0000000000408947 */ /* 0x000fea0003800000 */
[----:B------:R-:W4:Y:S01]  /*6260*/  LDCU.64 UR8, c[0x4][0x70] ;  /* 0x01000e00ff0877ac */ /* 0x000f220008000a00 */
[----:B------:R-:W-:Y:S01]  /*6270*/  MOV R3, 0x0 ;  /* 0x0000000000037802 */ /* 0x000fe20000000f00 */
[----:B------:R-:W-:Y:S02]  /*6280*/  HFMA2 R12, -RZ, RZ, 0, 5.9604644775390625e-08 ;  /* 0x00000001ff0c7431 */ /* 0x000fe400000001ff */
[----:B------:R-:W-:Y:S02]  /*6290*/  IMAD.MOV.U32 R8, RZ, RZ, 0x192 ;  /* 0x00000192ff087424 */ /* 0x000fe400078e00ff */
[----:B------:R-:W-:Y:S01]  /*62a0*/  IMAD.MOV.U32 R13, RZ, RZ, RZ ;  /* 0x000000ffff0d7224 */ /* 0x000fe200078e00ff */
[----:B------:R-:W1:Y:S01]  /*62b0*/  LDCU.64 UR6, c[0x4][0x78] ;  /* 0x01000f00ff0677ac */ /* 0x000e620008000a00 */
[----:B------:R-:W2:Y:S01]  /*62c0*/  LDC.64 R2, c[0x4][R3] ;  /* 0x0100000003027b82 */ /* 0x000ea20000000a00 */
[----:B------:R-:W5:Y:S01]  /*62d0*/  LDCU.64 UR4, c[0x4][0x10] ;  /* 0x01000200ff0477ac */ /* 0x000f620008000a00 */
[----:B----4-:R-:W-:Y:S01]  /*62e0*/  MOV R5, UR9 ;  /* 0x0000000900057c02 */ /* 0x010fe20008000f00 */
[----:B------:R-:W-:Y:S01]  /*62f0*/  IMAD.U32 R4, RZ, RZ, UR8 ;  /* 0x00000008ff047e24 */ /* 0x000fe2000f8e00ff */
[----:B-1----:R-:W-:Y:S01]  /*6300*/  MOV R7, UR7 ;  /* 0x0000000700077c02 */ /* 0x002fe20008000f00 */
[----:B------:R-:W-:Y:S01]  /*6310*/  IMAD.U32 R6, RZ, RZ, UR6 ;  /* 0x00000006ff067e24 */ /* 0x000fe2000f8e00ff */
[----:B-----5:R-:W-:Y:S01]  /*6320*/  MOV R11, UR5 ;  /* 0x00000005000b7c02 */ /* 0x020fe20008000f00 */
[----:B------:R-:W-:Y:S02]  /*6330*/  IMAD.U32 R10, RZ, RZ, UR4 ;  /* 0x00000004ff0a7e24 */ /* 0x000fe4000f8e00ff */
[----:B------:R-:W-:Y:S07]  /*6340*/  LEPC R20, `(.L_x_90) ;  /* 0x000000001014794e */ /* 0x000fee0000000000 */
[----:B--23--:R-:W-:Y:S05]  /*6350*/  CALL.ABS.NOINC R2 ;  /* 0x0000000002007343 */ /* 0x00cfea0003c00000 */
.L_x_90:
[----:B------:R-:W-:Y:S05]  /*6360*/  WARPSYNC.ALL ;  /* 0x0000000000007948 */ /* 0x000fea0003800000 */
[C---:B------:R-:W-:Y:S01]  /*6370*/  R2UR UR4, R17.reuse ;  /* 0x00000000110472ca */ /* 0x040fe200000e0000 */
[----:B------:R-:W-:Y:S05]  /*6380*/  VIADD R0, R17, 0x20 ;  /* 0x0000002011007836 */ /* 0x000fea0000000000 */
[----:B------:R-:W-:Y:S04]  /*6390*/  SHF.R.U32.HI R0, RZ, 0x15, R0 ;  /* 0x00000015ff007819 */ /* 0x000fe80000011600 */
[----:B------:R-:W-:Y:S03]  /*63a0*/  LOP3.LUT P0, RZ, R0, 0x3, R18, 0x48, !PT ;  /* 0x0000000300ff7812 */ /* 0x000fe60007804812 */
[----:B------:R-:W4:Y:S10]  /*63b0*/  LDTM.x32 R120, tmem[UR4] ;  /* 0x00000004007879ee */ /* 0x000f3400082c0000 */
[----:B----4-:R-:W-:Y:S05]  /*63c0*/  @!P0 BRA `(.L_x_91) ;  /* 0x0000000000408947 */ /* 0x010fea0003800000 */
        /* <DEDUP_REMOVED lines=16> */
.L_x_91:
[----:B------:R-:W-:Y:S05]  /*64d0*/  WARPSYNC.ALL ;  /* 0x0000000000007948 */ /* 0x000fea0003800000 */
[C---:B------:R-:W-:Y:S01]  /*64e0*/  R2UR UR4, R17.reuse ;  /* 0x00000000110472ca */ /* 0x040fe200000e0000 */
[----:B------:R-:W-:Y:S05]  /*64f0*/  VIADD R0, R17, 0x40 ;  /* 0x0000004011007836 */ /* 0x000fea0000000000 */
[----:B------:R-:W-:Y:S04]  /*6500*/  SHF.R.U32.HI R0, RZ, 0x15, R0 ;  /* 0x00000015ff007819 */ /* 0x000fe80000011600 */
[----:B------:R-:W-:Y:S03]  /*6510*/  LOP3.LUT P0, RZ, R0, 0x3, R18, 0x48, !PT ;  /* 0x0000000300ff7812 */ /* 0x000fe60007804812 */
[----:B------:R-:W4:Y:S10]  /*6520*/  LDTM.x32 R88, tmem[UR4+0x20] ;  /* 0x00002004005879ee */ /* 0x000f3400082c0000 */
        /* <DEDUP_REMOVED lines=17> */
.L_x_92:
        /* <DEDUP_REMOVED lines=23> */
.L_x_93:
        /* <DEDUP_REMOVED lines=23> */
.L_x_94:
[----:B------:R-:W4:Y:S01]  /*6920*/  S2R R156, SR_TID.X ;  /* 0x00000000009c7919 */ /* 0x000f220000002100 */
[----:B------:R-:W-:Y:S05]  /*6930*/  WARPSYNC.ALL ;  /* 0x0000000000007948 */ /* 0x000fea0003800000 */
[C---:B----4-:R-:W-:Y:S02]  /*6940*/  LOP3.LUT P1, R0, R156.reuse, 0x60, RZ, 0xc0, !PT ;  /* 0x000000609c007812 */ /* 0x050fe4000782c0ff */
[C---:B------:R-:W-:Y:S01]  /*6950*/  SHF.L.U32 R5, R156.reuse, 0x5, RZ ;  /* 0x000000059c057819 */ /* 0x040fe200000006ff */
[----:B------:R-:W4:Y:S01]  /*6960*/  LDL.LU R224, [R1+0x40] ;  /* 0x0000400001e07983 */ /* 0x000f220000300800 */
[----:B------:R-:W-:Y:S01]  /*6970*/  SHF.L.U32 R4, R156, 0x2, RZ ;  /* 0x000000029c047819 */ /* 0x000fe200000006ff */
[----:B------:R-:W5:Y:S01]  /*6980*/  S2UR UR6, SR_CgaCtaId ;  /* 0x00000000000679c3 */ /* 0x000f620000008800 */
[----:B------:R-:W-:Y:S01]  /*6990*/  LOP3.LUT R3, R5, 0xc0, RZ, 0xc0, !PT ;  /* 0x000000c005037812 */ /* 0x000fe200078ec0ff */
[C---:B---3--:R-:W-:Y:S01]  /*69a0*/  FMUL R2, R155.reuse, R121 ;  /* 0x000000799b027220 */ /* 0x048fe20000400000 */
[----:B------:R-:W-:Y:S01]  /*69b0*/  ISETP.NE.AND P0, PT, R0, RZ, PT ;  /* 0x000000ff0000720c */ /* 0x000fe20003f05270 */
[----:B------:R-:W-:Y:S01]  /*69c0*/  FMUL R0, R155, R120 ;  /* 0x000000789b007220 */ /* 0x000fe20000400000 */
[----:B------:R-:W-:Y:S01]  /*69d0*/  LOP3.LUT R4, R3, 0x18, R4, 0xf8, !PT ;  /* 0x0000001803047812 */ /* 0x000fe200078ef804 */
[C---:B------:R-:W-:Y:S01]  /*69e0*/  FMUL R3, R155.reuse, R122 ;  /* 0x0000007a9b037220 */ /* 0x040fe20000400000 */
[C---:B-1----:R-:W-:Y:S01]  /*69f0*/  SHF.L.U32 R6, R160.reuse, 0x10, RZ ;  /* 0x00000010a0067819 */ /* 0x042fe200000006ff */
[C---:B------:R-:W-:Y:S01]  /*6a00*/  FMUL R15, R155.reuse, R141 ;  /* 0x0000008d9b0f7220 */ /* 0x040fe20000400000 */
[----:B------:R-:W-:Y:S01]  /*6a10*/  LOP3.LUT R7, R160, 0xffff0000, RZ, 0xc0, !PT ;  /* 0xffff0000a0077812 */ /* 0x000fe200078ec0ff */
[----:B------:R-:W-:Y:S01]  /*6a20*/  FMUL R18, R155, R143 ;  /* 0x0000008f9b127220 */ /* 0x000fe20000400000 */
[----:B------:R-:W-:Y:S01]  /*6a30*/  SHF.L.U32 R8, R161, 0x10, RZ ;  /* 0x00000010a1087819 */ /* 0x000fe200000006ff */
[----:B------:R-:W-:Y:S01]  /*6a40*/  FMUL R19, R155, R144 ;  /* 0x000000909b137220 */ /* 0x000fe20000400000 */
[----:B------:R-:W-:Y:S01]  /*6a50*/  LOP3.LUT R10, R161, 0xffff0000, RZ, 0xc0, !PT ;  /* 0xffff0000a10a7812 */ /* 0x000fe200078ec0ff */
[C---:B------:R-:W-:Y:S01]  /*6a60*/  FMUL R20, R155.reuse, R145 ;  /* 0x000000919b147220 */ /* 0x040fe20000400000 */
[----:B------:R-:W-:Y:S01]  /*6a70*/  LOP3.LUT R9, R4, 0xf20, R5, 0xf8, !PT ;  /* 0x00000f2004097812 */ /* 0x000fe200078ef805 */
[C---:B------:R-:W-:Y:S01]  /*6a80*/  FMUL R4, R155.reuse, R123 ;  /* 0x0000007b9b047220 */ /* 0x040fe20000400000 */
[C---:B------:R-:W-:Y:S01]  /*6a90*/  SHF.L.U32 R11, R162.reuse, 0x10, RZ ;  /* 0x00000010a20b7819 */ /* 0x040fe200000006ff */
[----:B------:R-:W-:Y:S01]  /*6aa0*/  FMUL R5, R155, R124 ;  /* 0x0000007c9b057220 */ /* 0x000fe20000400000 */
[----:B------:R-:W-:Y:S01]  /*6ab0*/  LOP3.LUT R12, R162, 0xffff0000, RZ, 0xc0, !PT ;  /* 0xffff0000a20c7812 */ /* 0x000fe200078ec0ff */
[----:B------:R-:W-:Y:S01]  /*6ac0*/  FFMA R0, R157, R6, R0 ;  /* 0x000000069d007223 */ /* 0x000fe20000000000 */
[C---:B------:R-:W-:Y:S01]  /*6ad0*/  SHF.L.U32 R13, R163.reuse, 0x10, RZ ;  /* 0x00000010a30d7819 */ /* 0x040fe200000006ff */
[----:B------:R-:W-:Y:S01]  /*6ae0*/  UMOV UR4, 0x400 ;  /* 0x0000040000047882 */ /* 0x000fe20000000000 */
[----:B------:R-:W-:Y:S01]  /*6af0*/  LOP3.LUT R14, R163, 0xffff0000, RZ, 0xc0, !PT ;  /* 0xffff0000a30e7812 */ /* 0x000fe200078ec0ff */
[----:B------:R-:W-:Y:S01]  /*6b00*/  FMUL R6, R155, R125 ;  /* 0x0000007d9b067220 */ /* 0x000fe20000400000 */
[C---:B------:R-:W-:Y:S01]  /*6b10*/  SHF.L.U32 R158, R164.reuse, 0x10, RZ ;  /* 0x00000010a49e7819 */ /* 0x040fe200000006ff */
[C---:B------:R-:W-:Y:S01]  /*6b20*/  FFMA R2, R157.reuse, R7, R2 ;  /* 0x000000079d027223 */ /* 0x040fe20000000002 */
[----:B------:R-:W-:Y:S01]  /*6b30*/  LOP3.LUT R159, R164, 0xffff0000, RZ, 0xc0, !PT ;  /* 0xffff0000a49f7812 */ /* 0x000fe200078ec0ff */
[----:B------:R-:W-:Y:S01]  /*6b40*/  FFMA R3, R157, R8, R3 ;  /* 0x000000089d037223 */ /* 0x000fe20000000003 */
[----:B------:R-:W-:Y:S01]  /*6b50*/  SHF.L.U32 R160, R165, 0x10, RZ ;  /* 0x00000010a5a07819 */ /* 0x000fe200000006ff */
[C---:B------:R-:W-:Y:S01]  /*6b60*/  FFMA R4, R157.reuse, R10, R4 ;  /* 0x0000000a9d047223 */ /* 0x040fe20000000004 */
[----:B------:R-:W-:Y:S01]  /*6b70*/  F2FP.BF16.F32.PACK_AB R176, R2, R0 ;  /* 0x0000000002b0723e */ /* 0x000fe200000010ff */
[----:B------:R-:W-:Y:S01]  /*6b80*/  FFMA R5, R157, R11, R5 ;  /* 0x0000000b9d057223 */ /* 0x000fe20000000005 */
[----:B------:R-:W-:Y:S01]  /*6b90*/  LOP3.LUT R161, R165, 0xffff0000, RZ, 0xc0, !PT ;  /* 0xffff0000a5a17812 */ /* 0x000fe200078ec0ff */
[----:B------:R-:W-:Y:S01]  /*6ba0*/  FMUL R7, R155, R126 ;  /* 0x0000007e9b077220 */ /* 0x000fe20000400000 */
[----:B------:R-:W-:Y:S01]  /*6bb0*/  F2FP.BF16.F32.PACK_AB R177, R4, R3 ;  /* 0x0000000304b1723e */ /* 0x000fe200000010ff */
[----:B------:R-:W-:Y:S01]  /*6bc0*/  FFMA R6, R157, R12, R6 ;  /* 0x0000000c9d067223 */ /* 0x000fe20000000006 */
[----:B------:R-:W-:Y:S01]  /*6bd0*/  R2UR UR5, R17 ;  /* 0x00000000110572ca */ /* 0x000fe200000e0000 */
[C---:B------:R-:W-:Y:S01]  /*6be0*/  FMUL R8, R155.reuse, R127 ;  /* 0x0000007f9b087220 */ /* 0x040fe20000400000 */
[----:B------:R-:W-:Y:S01]  /*6bf0*/  SHF.L.U32 R162, R166, 0x10, RZ ;  /* 0x00000010a6a27819 */ /* 0x000fe200000006ff */
[C---:B------:R-:W-:Y:S01]  /*6c00*/  FMUL R0, R155.reuse, R128 ;  /* 0x000000809b007220 */ /* 0x040fe20000400000 */
[----:B------:R-:W-:Y:S01]  /*6c10*/  F2FP.BF16.F32.PACK_AB R178, R6, R5 ;  /* 0x0000000506b2723e */ /* 0x000fe200000010ff */
[C---:B------:R-:W-:Y:S01]  /*6c20*/  FMUL R2, R155.reuse, R129 ;  /* 0x000000819b027220 */ /* 0x040fe20000400000 */
[----:B------:R-:W-:Y:S01]  /*6c30*/  LOP3.LUT R163, R166, 0xffff0000, RZ, 0xc0, !PT ;  /* 0xffff0000a6a37812 */ /* 0x000fe200078ec0ff */
[----:B------:R-:W-:Y:S01]  /*6c40*/  FMUL R3, R155, R130 ;  /* 0x000000829b037220 */ /* 0x000fe20000400000 */
[----:B------:R-:W-:Y:S01]  /*6c50*/  MOV R10, UR44 ;  /* 0x0000002c000a7c02 */ /* 0x000fe20008000f00 */
[----:B------:R-:W-:Y:S01]  /*6c60*/  FFMA R7, R157, R13, R7 ;  /* 0x0000000d9d077223 */ /* 0x000fe20000000007 */
[----:B------:R-:W-:Y:S01]  /*6c70*/  SHF.L.U32 R164, R167, 0x10, RZ ;  /* 0x00000010a7a47819 */ /* 0x000fe200000006ff */
[----:B------:R-:W-:Y:S01]  /*6c80*/  FMUL R4, R155, R131 ;  /* 0x000000839b047220 */ /* 0x000fe20000400000 */
[----:B------:R-:W-:Y:S01]  /*6c90*/  LOP3.LUT R165, R167, 0xffff0000, RZ, 0xc0, !PT ;  /* 0xffff0000a7a57812 */ /* 0x000fe200078ec0ff */
[----:B------:R-:W-:Y:S01]  /*6ca0*/  FFMA R8, R157, R14, R8 ;  /* 0x0000000e9d087223 */ /* 0x000fe20000000008 */
[C---:B------:R-:W-:Y:S01]  /*6cb0*/  SHF.L.U32 R166, R172.reuse, 0x10, RZ ;  /* 0x00000010aca67819 */ /* 0x040fe200000006ff */
[----:B------:R-:W-:Y:S01]  /*6cc0*/  FMUL R5, R155, R132 ;  /* 0x000000849b057220 */ /* 0x000fe20000400000 */
[----:B------:R-:W-:Y:S01]  /*6cd0*/  LOP3.LUT R167, R172, 0xffff0000, RZ, 0xc0, !PT ;  /* 0xffff0000aca77812 */ /* 0x000fe200078ec0ff */
[----:B------:R-:W-:Y:S01]  /*6ce0*/  FFMA R0, R157, R158, R0 ;  /* 0x0000009e9d007223 */ /* 0x000fe20000000000 */
[----:B------:R-:W-:Y:S01]  /*6cf0*/  F2FP.BF16.F32.PACK_AB R179, R8, R7 ;  /* 0x0000000708b3723e */ /* 0x000fe200000010ff */
[----:B------:R-:W-:Y:S01]  /*6d00*/  FMUL R6, R155, R133 ;  /* 0x000000859b067220 */ /* 0x000fe20000400000 */
[----:B------:R-:W-:Y:S01]  /*6d10*/  SHF.L.U32 R168, R173, 0x10, RZ ;  /* 0x00000010ada87819 */ /* 0x000fe200000006ff */
[----:B------:R-:W-:Y:S01]  /*6d20*/  FFMA R2, R157, R159, R2 ;  /* 0x0000009f9d027223 */ /* 0x000fe20000000002 */
[----:B------:R-:W-:Y:S01]  /*6d30*/  LOP3.LUT R169, R173, 0xffff0000, RZ, 0xc0, !PT ;  /* 0xffff0000ada97812 */ /* 0x000fe200078ec0ff */
[C---:B------:R-:W-:Y:S01]  /*6d40*/  FFMA R3, R157.reuse, R160, R3 ;  /* 0x000000a09d037223 */ /* 0x040fe20000000003 */
[C---:B------:R-:W-:Y:S01]  /*6d50*/  SHF.L.U32 R170, R174.reuse, 0x10, RZ ;  /* 0x00000010aeaa7819 */ /* 0x040fe200000006ff */
[C---:B------:R-:W-:Y:S01]  /*6d60*/  FFMA R4, R157.reuse, R161, R4 ;  /* 0x000000a19d047223 */ /* 0x040fe20000000004 */
[----:B------:R-:W-:Y:S01]  /*6d70*/  LOP3.LUT R171, R174, 0xffff0000, RZ, 0xc0, !PT ;  /* 0xffff0000aeab7812 */ /* 0x000fe200078ec0ff */
[----:B------:R-:W-:Y:S01]  /*6d80*/  FFMA R5, R157, R162, R5 ;  /* 0x000000a29d057223 */ /* 0x000fe20000000005 */
[----:B------:R-:W-:Y:S01]  /*6d90*/  SHF.L.U32 R172, R175, 0x10, RZ ;  /* 0x00000010afac7819 */ /* 0x000fe200000006ff */
[----:B------:R-:W-:Y:S01]  /*6da0*/  FMUL R7, R155, R134 ;  /* 0x000000869b077220 */ /* 0x000fe20000400000 */
[----:B------:R-:W-:Y:S01]  /*6db0*/  LOP3.LUT R173, R175, 0xffff0000, RZ, 0xc0, !PT ;  /* 0xffff0000afad7812 */ /* 0x000fe200078ec0ff */
[----:B------:R-:W-:Y:S01]  /*6dc0*/  FFMA R6, R157, R163, R6 ;  /* 0x000000a39d067223 */ /* 0x000fe20000000006 */
[----:B------:R-:W-:Y:S01]  /*6dd0*/  F2FP.BF16.F32.PACK_AB R200, R2, R0 ;  /* 0x0000000002c8723e */ /* 0x000fe200000010ff */
[C---:B------:R-:W-:Y:S01]  /*6de0*/  FMUL R8, R155.reuse, R135 ;  /* 0x000000879b087220 */ /* 0x040fe20000400000 */
[----:B------:R-:W-:Y:S01]  /*6df0*/  F2FP.BF16.F32.PACK_AB R201, R4, R3 ;  /* 0x0000000304c9723e */ /* 0x000fe200000010ff */
[C---:B------:R-:W-:Y:S01]  /*6e00*/  FMUL R11, R155.reuse, R137 ;  /* 0x000000899b0b7220 */ /* 0x040fe20000400000 */
[----:B------:R-:W-:Y:S01]  /*6e10*/  F2FP.BF16.F32.PACK_AB R202, R6, R5 ;  /* 0x0000000506ca723e */ /* 0x000fe200000010ff */
[----:B------:R-:W-:Y:S01]  /*6e20*/  FMUL R12, R155, R138 ;  /* 0x0000008a9b0c7220 */ /* 0x000fe20000400000 */
[C---:B--2---:R-:W-:Y:S01]  /*6e30*/  SHF.L.U32 R174, R180.reuse, 0x10, RZ ;  /* 0x00000010b4ae7819 */ /* 0x044fe200000006ff */
[----:B------:R-:W-:Y:S01]  /*6e40*/  FFMA R7, R157, R164, R7 ;  /* 0x000000a49d077223 */ /* 0x000fe20000000007 */
[----:B------:R-:W-:Y:S01]  /*6e50*/  LOP3.LUT R175, R180, 0xffff0000, RZ, 0xc0, !PT ;  /* 0xffff0000b4af7812 */ /* 0x000fe200078ec0ff */
[----:B------:R-:W-:Y:S01]  /*6e60*/  FMUL R13, R155, R139 ;  /* 0x0000008b9b0d7220 */ /* 0x000fe20000400000 */
[----:B------:R-:W-:Y:S01]  /*6e70*/  SHF.L.U32 R180, R183, 0x10, RZ ;  /* 0x00000010b7b47819 */ /* 0x000fe200000006ff */
[C---:B------:R-:W-:Y:S01]  /*6e80*/  FMUL R14, R155.reuse, R140 ;  /* 0x0000008c9b0e7220 */ /* 0x040fe20000400000 */
[C---:B------:R-:W-:Y:S01]  /*6e90*/  SHF.L.U32 R158, R184.reuse, 0x10, RZ ;  /* 0x00000010b89e7819 */ /* 0x040fe200000006ff */
[C---:B------:R-:W-:Y:S01]  /*6ea0*/  FMUL R17, R155.reuse, R142 ;  /* 0x0000008e9b117220 */ /* 0x040fe20000400000 */
[----:B------:R-:W-:Y:S01]  /*6eb0*/  LOP3.LUT R159, R184, 0xffff0000, RZ, 0xc0, !PT ;  /* 0xffff0000b89f7812 */ /* 0x000fe200078ec0ff */
[----:B------:R-:W-:Y:S01]  /*6ec0*/  FMUL R21, R155, R146 ;  /* 0x000000929b157220 */ /* 0x000fe20000400000 */
[----:B------:R-:W-:Y:S01]  /*6ed0*/  SHF.L.U32 R244, R249, 0x10, RZ ;  /* 0x00000010f9f47819 */ /* 0x000fe200000006ff */
[----:B------:R-:W-:Y:S01]  /*6ee0*/  FMUL R22, R155, R147 ;  /* 0x000000939b167220 */ /* 0x000fe20000400000 */
[----:B------:R-:W-:Y:S01]  /*6ef0*/  LOP3.LUT R245, R249, 0xffff0000, RZ, 0xc0, !PT ;  /* 0xffff0000f9f57812 */ /* 0x000fe200078ec0ff */
[----:B------:R-:W-:Y:S01]  /*6f00*/  FMUL R23, R155, R148 ;  /* 0x000000949b177220 */ /* 0x000fe20000400000 */
[----:B------:R-:W-:Y:S01]  /*6f10*/  LOP3.LUT R249, R251, 0xffff0000, RZ, 0xc0, !PT ;  /* 0xffff0000fbf97812 */ /* 0x000fe200078ec0ff */
[C---:B------:R-:W-:Y:S01]  /*6f20*/  FMUL R152, R155.reuse, R149 ;  /* 0x000000959b987220 */ /* 0x040fe20000400000 */
[C---:B------:R-:W-:Y:S01]  /*6f30*/  SHF.L.U32 R246, R250.reuse, 0x10, RZ ;  /* 0x00000010faf67819 */ /* 0x040fe200000006ff */
[C---:B------:R-:W-:Y:S01]  /*6f40*/  FMUL R153, R155.reuse, R150 ;  /* 0x000000969b997220 */ /* 0x040fe20000400000 */
[----:B------:R-:W-:Y:S01]  /*6f50*/  LOP3.LUT R247, R250, 0xffff0000, RZ, 0xc0, !PT ;  /* 0xffff0000faf77812 */ /* 0x000fe200078ec0ff */
[----:B------:R-:W-:Y:S01]  /*6f60*/  FMUL R154, R155, R151 ;  /* 0x000000979b9a7220 */ /* 0x000fe20000400000 */
[----:B------:R-:W-:Y:S01]  /*6f70*/  SHF.L.U32 R184, R186, 0x10, RZ ;  /* 0x00000010bab87819 */ /* 0x000fe200000006ff */
[----:B------:R-:W-:Y:S01]  /*6f80*/  FFMA R8, R157, R165, R8 ;  /* 0x000000a59d087223 */ /* 0x000fe20000000008 */
[C---:B------:R-:W-:Y:S01]  /*6f90*/  SHF.L.U32 R160, R192.reuse, 0x10, RZ ;  /* 0x00000010c0a07819 */ /* 0x040fe200000006ff */
[C---:B------:R-:W-:Y:S01]  /*6fa0*/  FMUL R5, R155.reuse, R92 ;  /* 0x0000005c9b057220 */ /* 0x040fe20000400000 */
[----:B------:R-:W-:Y:S01]  /*6fb0*/  LOP3.LUT R161, R192, 0xffff0000, RZ, 0xc0, !PT ;  /* 0xffff0000c0a17812 */ /* 0x000fe200078ec0ff */
[C---:B------:R-:W-:Y:S01]  /*6fc0*/  FMUL R92, R155.reuse, R100 ;  /* 0x000000649b5c7220 */ /* 0x040fe20000400000 */
[----:B------:R-:W-:Y:S01]  /*6fd0*/  F2FP.BF16.F32.PACK_AB R203, R8, R7 ;  /* 0x0000000708cb723e */ /* 0x000fe200000010ff */
[----:B------:R-:W-:Y:S01]  /*6fe0*/  FMUL R100, R155, R108 ;  /* 0x0000006c9b647220 */ /* 0x000fe20000400000 */
[----:B------:R-:W-:Y:S01]  /*6ff0*/  SHF.L.U32 R162, R193, 0x10, RZ ;  /* 0x00000010c1a27819 */ /* 0x000fe200000006ff */
[C---:B------:R-:W-:Y:S01]  /*7000*/  FMUL R108, R155.reuse, R116 ;  /* 0x000000749b6c7220 */ /* 0x040fe20000400000 */
[----:B------:R-:W-:Y:S01]  /*7010*/  SHF.L.U32 R116, R156, 0x4, RZ ;  /* 0x000000049c747819 */ /* 0x000fe200000006ff */
[----:B------:R-:W-:Y:S01]  /*7020*/  FMUL R0, R155, R88 ;  /* 0x000000589b007220 */ /* 0x000fe20000400000 */
[----:B------:R-:W-:Y:S01]  /*7030*/  LOP3.LUT R188, R193, 0xffff0000, RZ, 0xc0, !PT ;  /* 0xffff0000c1bc7812 */ /* 0x000fe200078ec0ff */
[C---:B------:R-:W-:Y:S01]  /*7040*/  FMUL R2, R155.reuse, R89 ;  /* 0x000000599b027220 */ /* 0x040fe20000400000 */
[----:B------:R-:W-:Y:S01]  /*7050*/  LOP3.LUT R116, R116, 0x40, RZ, 0xc0, !PT ;  /* 0x0000004074747812 */ /* 0x000fe200078ec0ff */
        /* <DEDUP_REMOVED lines=34> */
[----:B------:R-:W-:Y:S01]  /*7280*/  FMUL R110, R155, R118 ;  /* 0x000000769b6e7220 */ /* 0x000fe20000400000 */
[----:B------:R-:W-:Y:S01]  /*7290*/  LOP3.LUT R214, R218, 0xffff0000, RZ, 0xc0, !PT ;  /* 0xffff0000dad67812 */ /* 0x000fe200078ec0ff */
[----:B------:R-:W2:Y:S01]  /*72a0*/  LDL.LU R118, [R1] ;  /* 0x0000000001767983 */ /* 0x000ea20000300800 */
[----:B------:R-:W-:Y:S01]  /*72b0*/  SHF.L.U32 R215, R219, 0x10, RZ ;  /* 0x00000010dbd77819 */ /* 0x000fe200000006ff */
[C---:B------:R-:W-:Y:S01]  /*72c0*/  FMUL R8, R155.reuse, R95 ;  /* 0x0000005f9b087220 */ /* 0x040fe20000400000 */
[----:B------:R-:W-:Y:S01]  /*72d0*/  SHF.L.U32 R218, R222, 0x10, RZ ;  /* 0x00000010deda7819 */ /* 0x000fe200000006ff */
[C---:B------:R-:W-:Y:S01]  /*72e0*/  FMUL R95, R155.reuse, R103 ;  /* 0x000000679b5f7220 */ /* 0x040fe20000400000 */
[----:B------:R-:W-:Y:S01]  /*72f0*/  SHF.L.U32 R156, R228, 0x10, RZ ;  /* 0x00000010e49c7819 */ /* 0x000fe200000006ff */
[C---:B------:R-:W-:Y:S01]  /*7300*/  FMUL R103, R155.reuse, R111 ;  /* 0x0000006f9b677220 */ /* 0x040fe20000400000 */
[----:B------:R-:W-:Y:S01]  /*7310*/  LOP3.LUT R226, R230, 0xffff0000, RZ, 0xc0, !PT ;  /* 0xffff0000e6e27812 */ /* 0x000fe200078ec0ff */
[----:B------:R-:W-:Y:S01]  /*7320*/  FMUL R111, R155, R119 ;  /* 0x000000779b6f7220 */ /* 0x000fe20000400000 */
[----:B------:R-:W-:Y:S01]  /*7330*/  SHF.L.U32 R227, R231, 0x10, RZ ;  /* 0x00000010e7e37819 */ /* 0x000fe200000006ff */
[C---:B------:R-:W-:Y:S01]  /*7340*/  FMUL R6, R155.reuse, R93 ;  /* 0x0000005d9b067220 */ /* 0x040fe20000400000 */
[C---:B------:R-:W-:Y:S01]  /*7350*/  FMUL R93, R155.reuse, R101 ;  /* 0x000000659b5d7220 */ /* 0x040fe20000400000 */
[C---:B------:R-:W-:Y:S01]  /*7360*/  FMUL R101, R155.reuse, R109 ;  /* 0x0000006d9b657220 */ /* 0x040fe20000400000 */
[----:B------:R-:W-:Y:S01]  /*7370*/  FMUL R109, R155, R117 ;  /* 0x000000759b6d7220 */ /* 0x000fe20000400000 */
[----:B------:R-:W-:Y:S01]  /*7380*/  UIADD3 UR10, UPT, UPT, UR44, 0x1, URZ ;  /* 0x000000012c0a7890 */ /* 0x000fe2000fffe0ff */
[----:B------:R-:W-:Y:S01]  /*7390*/  BSSY.RECONVERGENT B0, `(.L_x_95) ;  /* 0x000021c000007945 */ /* 0x000fe20003800200 */
[----:B-----5:R-:W-:Y:S04]  /*73a0*/  ULEA UR4, UR6, UR4, 0x18 ;  /* 0x0000000406047291 */ /* 0x020fe8000f8ec0ff */
[----:B------:R-:W-:Y:S02]  /*73b0*/  ULEA UR7, UR45, UR4, 0x3 ;  /* 0x000000042d077291 */ /* 0x000fe4000f8e18ff */
[----:B------:R-:W-:Y:S02]  /*73c0*/  LEA R9, R9, UR4, 0x1 ;  /* 0x0000000409097c11 */ /* 0x000fe4000f8e08ff */
[----:B------:R-:W-:Y:S03]  /*73d0*/  UIADD3 UR7, UPT, UPT, UR7, 0xa8, URZ ;  /* 0x000000a807077890 */ /* 0x000fe6000fffe0ff */
[----:B------:R-:W-:Y:S01]  /*73e0*/  IMAD R9, R10, 0xa000, R9 ;  /* 0x0000a0000a097824 */ /* 0x000fe200078e0209 */
[----:B------:R-:W-:Y:S01]  /*73f0*/  UPRMT UR7, UR6, 0x654, UR7 ;  /* 0x0000065406077896 */ /* 0x000fe20008000007 */
[----:B------:R-:W-:Y:S02]  /*7400*/  FMUL R10, R155, R136 ;  /* 0x000000889b0a7220 */ /* 0x000fe40000400000 */
[----:B------:R-:W1:Y:S01]  /*7410*/  LDTM.x32 R120, tmem[UR5+0x80] ;  /* 0x00008005007879ee */ /* 0x000e6200082c0000 */
[----:B------:R-:W-:Y:S01]  /*7420*/  IADD3 R225, PT, PT, -R116, 0x200, R9 ;  /* 0x0000020074e17810 */ /* 0x000fe20007ffe109 */
[C---:B------:R-:W-:Y:S01]  /*7430*/  FFMA R10, R157.reuse, R166, R10 ;  /* 0x000000a69d0a7223 */ /* 0x040fe2000000000a */
[C---:B------:R-:W-:Y:S01]  /*7440*/  SHF.L.U32 R166, R208.reuse, 0x10, RZ ;  /* 0x00000010d0a67819 */ /* 0x040fe200000006ff */
[----:B------:R-:W-:Y:S01]  /*7450*/  NOP ;  /* 0x0000000000007918 */ /* 0x000fe20000000000 */
[----:B------:R-:W-:Y:S01]  /*7460*/  FFMA R11, R157, R167, R11 ;  /* 0x000000a79d0b7223 */ /* 0x000fe2000000000b */
[----:B------:R-:W-:Y:S01]  /*7470*/  LOP3.LUT R167, R208, 0xffff0000, RZ, 0xc0, !PT ;  /* 0xffff0000d0a77812 */ /* 0x000fe200078ec0ff */
[----:B-1----:R-:W-:Y:S01]  /*7480*/  SYNCS.ARRIVE.TRANS64.RED.A1T0 RZ, [UR7], RZ ;  /* 0x000000ffffff79a7 */ /* 0x002fe20008100407 */
[----:B------:R-:W-:Y:S01]  /*7490*/  SHF.L.U32 R208, R210, 0x10, RZ ;  /* 0x00000010d2d07819 */ /* 0x000fe200000006ff */
[----:B------:R1:W-:Y:S01]  /*74a0*/  STS.128 [R9+0x200], R176 ;  /* 0x000200b009007388 */ /* 0x0003e20000000c00 */
[----:B------:R-:W-:Y:S01]  /*74b0*/  F2FP.BF16.F32.PACK_AB R112, R11, R10 ;  /* 0x0000000a0b70723e */ /* 0x000fe200000010ff */
[C---:B------:R-:W-:Y:S01]  /*74c0*/  FFMA R12, R157.reuse, R168, R12 ;  /* 0x000000a89d0c7223 */ /* 0x040fe2000000000c */
[C---:B------:R-:W-:Y:S01]  /*74d0*/  SHF.L.U32 R168, R216.reuse, 0x10, RZ ;  /* 0x00000010d8a87819 */ /* 0x040fe200000006ff */
[C---:B------:R-:W-:Y:S01]  /*74e0*/  FFMA R13, R157.reuse, R169, R13 ;  /* 0x000000a99d0d7223 */ /* 0x040fe2000000000d */
[----:B------:R-:W-:Y:S01]  /*74f0*/  LOP3.LUT R169, R216, 0xffff0000, RZ, 0xc0, !PT ;  /* 0xffff0000d8a97812 */ /* 0x000fe200078ec0ff */
[----:B------:R-:W-:Y:S01]  /*7500*/  FFMA R14, R157, R170, R14 ;  /* 0x000000aa9d0e7223 */ /* 0x000fe2000000000e */
[----:B------:R-:W-:Y:S01]  /*7510*/  SHF.L.U32 R170, R217, 0x10, RZ ;  /* 0x00000010d9aa7819 */ /* 0x000fe200000006ff */
[----:B------:R-:W-:Y:S01]  /*7520*/  FFMA R15, R157, R171, R15 ;  /* 0x000000ab9d0f7223 */ /* 0x000fe2000000000f */
[----:B------:R-:W-:Y:S01]  /*7530*/  F2FP.BF16.F32.PACK_AB R113, R13, R12 ;  /* 0x0000000c0d71723e */ /* 0x000fe200000010ff */
[----:B------:R-:W-:Y:S01]  /*7540*/  FFMA R17, R157, R172, R17 ;  /* 0x000000ac9d117223 */ /* 0x000fe20000000011 */
[----:B------:R-:W-:Y:S01]  /*7550*/  LOP3.LUT R216, R219, 0xffff0000, RZ, 0xc0, !PT ;  /* 0xffff0000dbd87812 */ /* 0x000fe200078ec0ff */
[----:B------:R-:W-:Y:S01]  /*7560*/  FFMA R18, R157, R173, R18 ;  /* 0x000000ad9d127223 */ /* 0x000fe20000000012 */
[----:B------:R-:W-:Y:S01]  /*7570*/  F2FP.BF16.F32.PACK_AB R114, R15, R14 ;  /* 0x0000000e0f72723e */ /* 0x000fe200000010ff */
[C---:B------:R-:W-:Y:S01]  /*7580*/  FFMA R19, R157.reuse, R174, R19 ;  /* 0x000000ae9d137223 */ /* 0x040fe20000000013 */
[----:B------:R-:W-:Y:S01]  /*7590*/  SHF.L.U32 R171, R220, 0x10, RZ ;  /* 0x00000010dcab7819 */ /* 0x000fe200000006ff */
[----:B------:R-:W-:Y:S01]  /*75a0*/  FFMA R20, R157, R175, R20 ;  /* 0x000000af9d147223 */ /* 0x000fe20000000014 */
[----:B------:R-:W-:Y:S01]  /*75b0*/  F2FP.BF16.F32.PACK_AB R115, R18, R17 ;  /* 0x000000111273723e */ /* 0x000fe200000010ff */
[C---:B------:R-:W-:Y:S01]  /*75c0*/  FMUL R10, R155.reuse, R56 ;  /* 0x000000389b0a7220 */ /* 0x040fe20000400000 */
[----:B------:R-:W-:Y:S01]  /*75d0*/  LOP3.LUT R172, R220, 0xffff0000, RZ, 0xc0, !PT ;  /* 0xffff0000dcac7812 */ /* 0x000fe200078ec0ff */
[----:B------:R-:W-:Y:S01]  /*75e0*/  FMUL R11, R155, R57 ;  /* 0x000000399b0b7220 */ /* 0x000fe20000400000 */
[----:B------:R-:W-:Y:S01]  /*75f0*/  SHF.L.U32 R173, R221, 0x10, RZ ;  /* 0x00000010ddad7819 */ /* 0x000fe200000006ff */
[----:B------:R-:W-:Y:S01]  /*7600*/  FMUL R13, R155, R59 ;  /* 0x0000003b9b0d7220 */ /* 0x000fe20000400000 */
[----:B------:R-:W-:Y:S01]  /*7610*/  LOP3.LUT R217, R221, 0xffff0000, RZ, 0xc0, !PT ;  /* 0xffff0000ddd97812 */ /* 0x000fe200078ec0ff */
[C---:B------:R-:W-:Y:S01]  /*7620*/  FMUL R56, R155.reuse, R64 ;  /* 0x000000409b387220 */ /* 0x040fe20000400000 */
[----:B------:R-:W-:Y:S01]  /*7630*/  LOP3.LUT R219, R222, 0xffff0000, RZ, 0xc0, !PT ;  /* 0xffff0000dedb7812 */ /* 0x000fe200078ec0ff */
[----:B------:R-:W-:Y:S01]  /*7640*/  FMUL R57, R155, R65 ;  /* 0x000000419b397220 */ /* 0x000fe20000400000 */
[----:B------:R-:W-:Y:S01]  /*7650*/  SHF.L.U32 R220, R223, 0x10, RZ ;  /* 0x00000010dfdc7819 */ /* 0x000fe200000006ff */
[----:B------:R-:W-:Y:S01]  /*7660*/  FMUL R59, R155, R67 ;  /* 0x000000439b3b7220 */ /* 0x000fe20000400000 */
[----:B------:R-:W-:Y:S01]  /*7670*/  LOP3.LUT R221, R223, 0xffff0000, RZ, 0xc0, !PT ;  /* 0xffff0000dfdd7812 */ /* 0x000fe200078ec0ff */
[----:B------:R-:W-:Y:S01]  /*7680*/  FMUL R64, R155, R72 ;  /* 0x000000489b407220 */ /* 0x000fe20000400000 */
[----:B-1----:R-:W-:Y:S01]  /*7690*/  SHF.L.U32 R176, R181, 0x10, RZ ;  /* 0x00000010b5b07819 */ /* 0x002fe200000006ff */
[----:B------:R-:W-:Y:S01]  /*76a0*/  FMUL R72, R155, R80 ;  /* 0x000000509b487220 */ /* 0x000fe20000400000 */
[----:B------:R-:W-:Y:S01]  /*76b0*/  LOP3.LUT R177, R181, 0xffff0000, RZ, 0xc0, !PT ;  /* 0xffff0000b5b17812 */ /* 0x000fe200078ec0ff */
[----:B------:R-:W-:Y:S01]  /*76c0*/  FMUL R65, R155, R73 ;  /* 0x000000499b417220 */ /* 0x000fe20000400000 */
[C---:B------:R-:W-:Y:S01]  /*76d0*/  SHF.L.U32 R178, R182.reuse, 0x10, RZ ;  /* 0x00000010b6b27819 */ /* 0x040fe200000006ff */
[C---:B------:R-:W-:Y:S01]  /*76e0*/  FFMA R21, R157.reuse, R176, R21 ;  /* 0x000000b09d157223 */ /* 0x040fe20000000015 */
[----:B------:R-:W-:Y:S01]  /*76f0*/  LOP3.LUT R179, R182, 0xffff0000, RZ, 0xc0, !PT ;  /* 0xffff0000b6b37812 */ /* 0x000fe200078ec0ff */
[----:B------:R-:W-:Y:S01]  /*7700*/  FFMA R22, R157, R177, R22 ;  /* 0x000000b19d167223 */ /* 0x000fe20000000016 */
[----:B------:R-:W-:Y:S01]  /*7710*/  LOP3.LUT R181, R183, 0xffff0000, RZ, 0xc0, !PT ;  /* 0xffff0000b7b57812 */ /* 0x000fe200078ec0ff */
[C---:B------:R-:W-:Y:S01]  /*7720*/  FFMA R23, R157.reuse, R178, R23 ;  /* 0x000000b29d177223 */ /* 0x040fe20000000017 */
[----:B------:R-:W-:Y:S01]  /*7730*/  F2FP.BF16.F32.PACK_AB R80, R20, R19 ;  /* 0x000000131450723e */ /* 0x000fe200000010ff */
[----:B------:R-:W-:Y:S01]  /*7740*/  FFMA R152, R157, R179, R152 ;  /* 0x000000b39d987223 */ /* 0x000fe20000000098 */
[----:B------:R-:W-:Y:S01]  /*7750*/  SHF.L.U32 R182, R185, 0x10, RZ ;  /* 0x00000010b9b67819 */ /* 0x000fe200000006ff */
[----:B------:R-:W-:Y:S01]  /*7760*/  FFMA R153, R157, R180, R153 ;  /* 0x000000b49d997223 */ /* 0x000fe20000000099 */
[----:B------:R-:W-:Y:S01]  /*7770*/  LOP3.LUT R183, R185, 0xffff0000, RZ, 0xc0, !PT ;  /* 0xffff0000b9b77812 */ /* 0x000fe200078ec0ff */
[----:B------:R-:W-:Y:S01]  /*7780*/  FFMA R154, R157, R181, R154 ;  /* 0x000000b59d9a7223 */ /* 0x000fe2000000009a */
        /* <DEDUP_REMOVED lines=9> */
[C---:B------:R-:W-:Y:S01]  /*7820*/  FMUL R73, R155.reuse, R81 ;  /* 0x000000519b497220 */ /* 0x040fe20000400000 */
[----:B------:R-:W-:Y:S01]  /*7830*/  F2FP.BF16.F32.PACK_AB R81, R22, R21 ;  /* 0x000000151651723e */ /* 0x000fe200000010ff */
[C---:B------:R-:W-:Y:S01]  /*7840*/  FMUL R75, R155.reuse, R83 ;  /* 0x000000539b4b7220 */ /* 0x040fe20000400000 */
[----:B------:R-:W-:Y:S01]  /*7850*/  F2FP.BF16.F32.PACK_AB R83, R154, R153 ;  /* 0x000000999a53723e */ /* 0x000fe200000010ff */
[----:B------:R-:W-:Y:S01]  /*7860*/  FMUL R74, R155, R82 ;  /* 0x000000529b4a7220 */ /* 0x000fe20000400000 */
[C---:B------:R-:W-:Y:S01]  /*7870*/  SHF.L.U32 R153, R248.reuse, 0x10, RZ ;  /* 0x00000010f8997819 */ /* 0x040fe200000006ff */
[C---:B------:R-:W-:Y:S01]  /*7880*/  FFMA R0, R157.reuse, R158, R0 ;  /* 0x0000009e9d007223 */ /* 0x040fe20000000000 */
[----:B------:R-:W-:Y:S01]  /*7890*/  LOP3.LUT R154, R248, 0xffff0000, RZ, 0xc0, !PT ;  /* 0xffff0000f89a7812 */ /* 0x000fe200078ec0ff */
[----:B------:R-:W-:Y:S01]  /*78a0*/  FFMA R2, R157, R159, R2 ;  /* 0x0000009f9d027223 */ /* 0x000fe20000000002 */
[----:B------:R-:W-:Y:S01]  /*78b0*/  SHF.L.U32 R248, R251, 0x10, RZ ;  /* 0x00000010fbf87819 */ /* 0x000fe200000006ff */
[----:B------:R-:W-:Y:S01]  /*78c0*/  FFMA R3, R157, R182, R3 ;  /* 0x000000b69d037223 */ /* 0x000fe20000000003 */
[----:B------:R-:W-:Y:S01]  /*78d0*/  F2FP.BF16.F32.PACK_AB R82, R152, R23 ;  /* 0x000000179852723e */ /* 0x000fe200000010ff */
        /* <DEDUP_REMOVED lines=8> */
[C---:B------:R-:W-:Y:S01]  /*7960*/  FMUL R18, R155.reuse, R63 ;  /* 0x0000003f9b127220 */ /* 0x040fe20000400000 */
        /* <DEDUP_REMOVED lines=18> */
[----:B------:R-:W-:Y:S01]  /*7a90*/  SHF.L.U32 R240, R242, 0x10, RZ ;  /* 0x00000010f2f07819 */ /* 0x000fe200000006ff */
[C---:B------:R-:W-:Y:S01]  /*7aa0*/  FMUL R68, R155.reuse, R76 ;  /* 0x0000004c9b447220 */ /* 0x040fe20000400000 */
[C---:B------:R-:W-:Y:S01]  /*7ab0*/  FMUL R76, R155.reuse, R84 ;  /* 0x000000549b4c7220 */ /* 0x040fe20000400000 */
[C---:B------:R-:W-:Y:S01]  /*7ac0*/  FMUL R20, R155.reuse, R25 ;  /* 0x000000199b147220 */ /* 0x040fe20000400000 */
[C---:B------:R-:W-:Y:S01]  /*7ad0*/  FMUL R25, R155.reuse, R30 ;  /* 0x0000001e9b197220 */ /* 0x040fe20000400000 */
[C---:B------:R-:W-:Y:S01]  /*7ae0*/  FMUL R30, R155.reuse, R35 ;  /* 0x000000239b1e7220 */ /* 0x040fe20000400000 */
[C---:B------:R-:W-:Y:S01]  /*7af0*/  FMUL R35, R155.reuse, R40 ;  /* 0x000000289b237220 */ /* 0x040fe20000400000 */
[C---:B------:R-:W-:Y:S01]  /*7b00*/  FMUL R40, R155.reuse, R45 ;  /* 0x0000002d9b287220 */ /* 0x040fe20000400000 */
[C---:B------:R-:W-:Y:S01]  /*7b10*/  FMUL R45, R155.reuse, R50 ;  /* 0x000000329b2d7220 */ /* 0x040fe20000400000 */
[----:B------:R-:W-:Y:S01]  /*7b20*/  FMUL R50, R155, R55 ;  /* 0x000000379b327220 */ /* 0x000fe20000400000 */
[----:B------:R-:W-:Y:S01]  /*7b30*/  F2FP.BF16.F32.PACK_AB R55, R2, R0 ;  /* 0x000000000237723e */ /* 0x000fe200000010ff */
[----:B------:R-:W-:Y:S01]  /*7b40*/  FFMA R4, R157, R183, R4 ;  /* 0x000000b79d047223 */ /* 0x000fe20000000004 */
[C---:B------:R-:W-:Y:S01]  /*7b50*/  FMUL R19, R155.reuse, R24 ;  /* 0x000000189b137220 */ /* 0x040fe20000400000 */
[C---:B------:R-:W-:Y:S01]  /*7b60*/  FMUL R23, R155.reuse, R28 ;  /* 0x0000001c9b177220 */ /* 0x040fe20000400000 */
[C---:B------:R-:W-:Y:S01]  /*7b70*/  FMUL R24, R155.reuse, R29 ;  /* 0x0000001d9b187220 */ /* 0x040fe20000400000 */
[C---:B------:R-:W-:Y:S01]  /*7b80*/  FMUL R28, R155.reuse, R33 ;  /* 0x000000219b1c7220 */ /* 0x040fe20000400000 */
[C---:B------:R-:W-:Y:S01]  /*7b90*/  FMUL R29, R155.reuse, R34 ;  /* 0x000000229b1d7220 */ /* 0x040fe20000400000 */
[----:B----4-:R1:W-:Y:S01]  /*7ba0*/  STS.128 [R224+0x10], R200 ;  /* 0x000010c8e0007388 */ /* 0x0103e20000000c00 */
[C---:B------:R-:W-:Y:S01]  /*7bb0*/  FMUL R33, R155.reuse, R38 ;  /* 0x000000269b217220 */ /* 0x040fe20000400000 */
[C---:B------:R-:W-:Y:S01]  /*7bc0*/  FMUL R34, R155.reuse, R39 ;  /* 0x000000279b227220 */ /* 0x040fe20000400000 */
[C---:B------:R-:W-:Y:S01]  /*7bd0*/  FMUL R21, R155.reuse, R26 ;  /* 0x0000001a9b157220 */ /* 0x040fe20000400000 */
[C---:B------:R-:W-:Y:S01]  /*7be0*/  FMUL R38, R155.reuse, R43 ;  /* 0x0000002b9b267220 */ /* 0x040fe20000400000 */
[C---:B------:R-:W-:Y:S01]  /*7bf0*/  FMUL R39, R155.reuse, R44 ;  /* 0x0000002c9b277220 */ /* 0x040fe20000400000 */
[C---:B------:R-:W-:Y:S01]  /*7c00*/  FMUL R26, R155.reuse, R31 ;  /* 0x0000001f9b1a7220 */ /* 0x040fe20000400000 */
[C---:B------:R-:W-:Y:S01]  /*7c10*/  FMUL R43, R155.reuse, R48 ;  /* 0x000000309b2b7220 */ /* 0x040fe20000400000 */
[----:B------:R3:W-:Y:S01]  /*7c20*/  STS.128 [R225+0x20], R112 ;  /* 0x00002070e1007388 */ /* 0x0007e20000000c00 */
        /* <DEDUP_REMOVED lines=13> */
[C---:B------:R-:W-:Y:S01]  /*7d00*/  FFMA R5, R157.reuse, R184, R5 ;  /* 0x000000b89d057223 */ /* 0x040fe20000000005 */
[C---:B------:R-:W-:Y:S01]  /*7d10*/  FFMA R6, R157.reuse, R185, R6 ;  /* 0x000000b99d067223 */ /* 0x040fe20000000006 */
[C---:B------:R-:W-:Y:S01]  /*7d20*/  FFMA R7, R157.reuse, R186, R7 ;  /* 0x000000ba9d077223 */ /* 0x040fe20000000007 */
[C---:B------:R-:W-:Y:S01]  /*7d30*/  FFMA R8, R157.reuse, R187, R8 ;  /* 0x000000bb9d087223 */ /* 0x040fe20000000008 */
[C---:B------:R-:W-:Y:S01]  /*7d40*/  FFMA R88, R157.reuse, R160, R88 ;  /* 0x000000a09d587223 */ /* 0x040fe20000000058 */
[C---:B------:R-:W-:Y:S01]  /*7d50*/  FFMA R89, R157.reuse, R161, R89 ;  /* 0x000000a19d597223 */ /* 0x040fe20000000059 */
[C---:B------:R-:W-:Y:S01]  /*7d60*/  FFMA R90, R157.reuse, R162, R90 ;  /* 0x000000a29d5a7223 */ /* 0x040fe2000000005a */
[C---:B------:R-:W-:Y:S01]  /*7d70*/  FFMA R91, R157.reuse, R188, R91 ;  /* 0x000000bc9d5b7223 */ /* 0x040fe2000000005b */
[----:B------:R-:W-:Y:S01]  /*7d80*/  FFMA R92, R157, R189, R92 ;  /* 0x000000bd9d5c7223 */ /* 0x000fe2000000005c */
[----:B-1----:R-:W-:Y:S01]  /*7d90*/  SHF.L.U32 R200, R205, 0x10, RZ ;  /* 0x00000010cdc87819 */ /* 0x002fe200000006ff */
[----:B------:R-:W-:Y:S01]  /*7da0*/  FFMA R93, R157, R190, R93 ;  /* 0x000000be9d5d7223 */ /* 0x000fe2000000005d */
[----:B------:R-:W-:Y:S01]  /*7db0*/  F2FP.BF16.F32.PACK_AB R88, R89, R88 ;  /* 0x000000585958723e */ /* 0x000fe200000010ff */
[----:B------:R-:W-:Y:S01]  /*7dc0*/  FFMA R94, R157, R191, R94 ;  /* 0x000000bf9d5e7223 */ /* 0x000fe2000000005e */
[----:B------:R-:W-:Y:S01]  /*7dd0*/  F2FP.BF16.F32.PACK_AB R89, R91, R90 ;  /* 0x0000005a5b59723e */ /* 0x000fe200000010ff */
[----:B------:R-:W-:Y:S01]  /*7de0*/  FFMA R95, R157, R192, R95 ;  /* 0x000000c09d5f7223 */ /* 0x000fe2000000005f */
[----:B------:R-:W-:Y:S01]  /*7df0*/  F2FP.BF16.F32.PACK_AB R90, R93, R92 ;  /* 0x0000005c5d5a723e */ /* 0x000fe200000010ff */
[----:B------:R-:W-:Y:S01]  /*7e00*/  FFMA R96, R157, R163, R96 ;  /* 0x000000a39d607223 */ /* 0x000fe20000000060 */
[----:B---3--:R-:W-:Y:S01]  /*7e10*/  MOV R115, R224 ;  /* 0x000000e000737202 */ /* 0x008fe20000000f00 */
[----:B------:R-:W3:Y:S01]  /*7e20*/  LDL.LU R114, [R1+0x4] ;  /* 0x0000040001727983 */ /* 0x000ee20000300800 */
[----:B------:R-:W-:Y:S01]  /*7e30*/  F2FP.BF16.F32.PACK_AB R91, R95, R94 ;  /* 0x0000005e5f5b723e */ /* 0x000fe200000010ff */
[----:B------:R-:W-:Y:S01]  /*7e40*/  FFMA R97, R157, R164, R97 ;  /* 0x000000a49d617223 */ /* 0x000fe20000000061 */
[----:B------:R-:W-:Y:S01]  /*7e50*/  IADD3 R113, PT, PT, R115, -R116, RZ ;  /* 0x8000007473717210 */ /* 0x000fe20007ffe0ff */
[----:B------:R-:W4:Y:S01]  /*7e60*/  LDL.LU R112, [R1+0x8] ;  /* 0x0000080001707983 */ /* 0x000f220000300800 */
[----:B------:R-:W-:Y:S01]  /*7e70*/  MOV R2, R115 ;  /* 0x0000007300027202 */ /* 0x000fe20000000f00 */
[----:B------:R-:W-:Y:S01]  /*7e80*/  FFMA R98, R157, R165, R98 ;  /* 0x000000a59d627223 */ /* 0x000fe20000000062 */
[----:B------:R-:W-:Y:S01]  /*7e90*/  LOP3.LUT R201, R205, 0xffff0000, RZ, 0xc0, !PT ;  /* 0xffff0000cdc97812 */ /* 0x000fe200078ec0ff */
[----:B------:R1:W-:Y:S01]  /*7ea0*/  STS.128 [R113+0x30], R80 ;  /* 0x0000305071007388 */ /* 0x0003e20000000c00 */
[C---:B------:R-:W-:Y:S01]  /*7eb0*/  SHF.L.U32 R202, R206.reuse, 0x10, RZ ;  /* 0x00000010ceca7819 */ /* 0x040fe200000006ff */
[C---:B------:R-:W-:Y:S01]  /*7ec0*/  FFMA R99, R157.reuse, R193, R99 ;  /* 0x000000c19d637223 */ /* 0x040fe20000000063 */
[----:B------:R-:W-:Y:S01]  /*7ed0*/  LOP3.LUT R203, R206, 0xffff0000, RZ, 0xc0, !PT ;  /* 0xffff0000cecb7812 */ /* 0x000fe200078ec0ff */
[----:B------:R-:W-:Y:S01]  /*7ee0*/  FFMA R100, R157, R194, R100 ;  /* 0x000000c29d647223 */ /* 0x000fe20000000064 */
[----:B------:R-:W-:Y:S01]  /*7ef0*/  LOP3.LUT R205, R207, 0xffff0000, RZ, 0xc0, !PT ;  /* 0xffff0000cfcd7812 */ /* 0x000fe200078ec0ff */
[----:B------:R-:W-:Y:S01]  /*7f00*/  FFMA R101, R157, R195, R101 ;  /* 0x000000c39d657223 */ /* 0x000fe20000000065 */
[----:B------:R-:W-:Y:S01]  /*7f10*/  F2FP.BF16.F32.PACK_AB R96, R97, R96 ;  /* 0x000000606160723e */ /* 0x000fe200000010ff */
[----:B------:R-:W5:Y:S01]  /*7f20*/  LDL.LU R85, [R1+0xc] ;  /* 0x00000c0001557983 */ /* 0x000f620000300800 */
[----:B------:R-:W-:Y:S01]  /*7f30*/  F2FP.BF16.F32.PACK_AB R97, R99, R98 ;  /* 0x000000626361723e */ /* 0x000fe200000010ff */
[----:B------:R-:W-:Y:S01]  /*7f40*/  FFMA R102, R157, R196, R102 ;  /* 0x000000c49d667223 */ /* 0x000fe20000000066 */
[----:B------:R-:W-:Y:S01]  /*7f50*/  F2FP.BF16.F32.PACK_AB R98, R101, R100 ;  /* 0x000000646562723e */ /* 0x000fe200000010ff */
[----:B------:R-:W5:Y:S01]  /*7f60*/  LDL.LU R119, [R1+0x10] ;  /* 0x0000100001777983 */ /* 0x000f620000300800 */
[----:B------:R-:W-:Y:S01]  /*7f70*/  SHF.L.U32 R206, R209, 0x10, RZ ;  /* 0x00000010d1ce7819 */ /* 0x000fe200000006ff */
[----:B------:R-:W-:Y:S01]  /*7f80*/  FFMA R103, R157, R197, R103 ;  /* 0x000000c59d677223 */ /* 0x000fe20000000067 */
[----:B------:R-:W-:Y:S01]  /*7f90*/  LOP3.LUT R207, R209, 0xffff0000, RZ, 0xc0, !PT ;  /* 0xffff0000d1cf7812 */ /* 0x000fe200078ec0ff */
[----:B------:R-:W5:Y:S01]  /*7fa0*/  LDL.LU R117, [R1+0x14] ;  /* 0x0000140001757983 */ /* 0x000f620000300800 */
[----:B------:R-:W-:Y:S01]  /*7fb0*/  LOP3.LUT R209, R210, 0xffff0000, RZ, 0xc0, !PT ;  /* 0xffff0000d2d17812 */ /* 0x000fe200078ec0ff */
        /* <DEDUP_REMOVED lines=14> */
[----:B-1----:R-:W5:Y:S01]  /*80a0*/  LDL.LU R81, [R1+0x24] ;  /* 0x0000240001517983 */ /* 0x002f620000300800 */
[----:B------:R-:W-:Y:S01]  /*80b0*/  SHF.L.U32 R230, R234, 0x10, RZ ;  /* 0x00000010eae67819 */ /* 0x000fe200000006ff */
[----:B------:R-:W-:Y:S01]  /*80c0*/  FFMA R108, R157, R202, R108 ;  /* 0x000000ca9d6c7223 */ /* 0x000fe2000000006c */
[----:B------:R-:W-:Y:S01]  /*80d0*/  F2FP.BF16.F32.PACK_AB R105, R107, R106 ;  /* 0x0000006a6b69723e */ /* 0x000fe200000010ff */
[----:B------:R-:W5:Y:S01]  /*80e0*/  LDL.LU R80, [R1+0x28] ;  /* 0x0000280001507983 */ /* 0x000f620000300800 */
[----:B------:R-:W-:Y:S01]  /*80f0*/  LOP3.LUT R233, R235, 0xffff0000, RZ, 0xc0, !PT ;  /* 0xffff0000ebe97812 */ /* 0x000fe200078ec0ff */
[----:B------:R-:W-:Y:S01]  /*8100*/  FFMA R109, R157, R203, R109 ;  /* 0x000000cb9d6d7223 */ /* 0x000fe2000000006d */
[----:B------:R-:W-:Y:S01]  /*8110*/  LOP3.LUT R234, R237, 0xffff0000, RZ, 0xc0, !PT ;  /* 0xffff0000edea7812 */ /* 0x000fe200078ec0ff */
[C---:B------:R-:W-:Y:S01]  /*8120*/  FFMA R110, R157.reuse, R204, R110 ;  /* 0x000000cc9d6e7223 */ /* 0x040fe2000000006e */
[----:B------:R-:W-:Y:S01]  /*8130*/  SHF.L.U32 R235, R238, 0x10, RZ ;  /* 0x00000010eeeb7819 */ /* 0x000fe200000006ff */
[----:B------:R-:W-:Y:S01]  /*8140*/  FFMA R111, R157, R205, R111 ;  /* 0x000000cd9d6f7223 */ /* 0x000fe2000000006f */
[----:B------:R-:W-:Y:S01]  /*8150*/  F2FP.BF16.F32.PACK_AB R106, R109, R108 ;  /* 0x0000006c6d6a723e */ /* 0x000fe200000010ff */
[----:B------:R-:W-:Y:S01]  /*8160*/  FFMA R10, R157, R166, R10 ;  /* 0x000000a69d0a7223 */ /* 0x000fe2000000000a */
[----:B------:R-:W-:Y:S01]  /*8170*/  SHF.L.U32 R237, R239, 0x10, RZ ;  /* 0x00000010efed7819 */ /* 0x000fe200000006ff */
[----:B------:R-:W-:Y:S01]  /*8180*/  FFMA R11, R157, R167, R11 ;  /* 0x000000a79d0b7223 */ /* 0x000fe2000000000b */
[----:B------:R-:W-:Y:S01]  /*8190*/  F2FP.BF16.F32.PACK_AB R107, R111, R110 ;  /* 0x0000006e6f6b723e */ /* 0x000fe200000010ff */
[----:B------:R-:W-:Y:S01]  /*81a0*/  FFMA R12, R157, R206, R12 ;  /* 0x000000ce9d0c7223 */ /* 0x000fe2000000000c */
[----:B------:R-:W-:Y:S01]  /*81b0*/  LOP3.LUT R238, R239, 0xffff0000, RZ, 0xc0, !PT ;  /* 0xffff0000efee7812 */ /* 0x000fe200078ec0ff */
[----:B------:R-:W-:Y:S01]  /*81c0*/  FFMA R13, R157, R207, R13 ;  /* 0x000000cf9d0d7223 */ /* 0x000fe2000000000d */
[----:B------:R-:W-:Y:S01]  /*81d0*/  LOP3.LUT R239, R241, 0xffff0000, RZ, 0xc0, !PT ;  /* 0xffff0000f1ef7812 */ /* 0x000fe200078ec0ff */
[C---:B------:R-:W-:Y:S01]  /*81e0*/  FFMA R14, R157.reuse, R208, R14 ;  /* 0x000000d09d0e7223 */ /* 0x040fe2000000000e */
[----:B------:R-:W-:Y:S01]  /*81f0*/  LOP3.LUT R241, R242, 0xffff0000, RZ, 0xc0, !PT ;  /* 0xffff0000f2f17812 */ /* 0x000fe200078ec0ff */
[----:B------:R-:W-:Y:S01]  /*8200*/  FFMA R15, R157, R209, R15 ;  /* 0x000000d19d0f7223 */ /* 0x000fe2000000000f */
[----:B------:R-:W-:Y:S01]  /*8210*/  SHF.L.U32 R242, R243, 0x10, RZ ;  /* 0x00000010f3f27819 */ /* 0x000fe200000006ff */
[----:B------:R-:W-:Y:S01]  /*8220*/  FFMA R17, R157, R210, R17 ;  /* 0x000000d29d117223 */ /* 0x000fe20000000011 */
[----:B------:R-:W-:Y:S01]  /*8230*/  LOP3.LUT R243, R243, 0xffff0000, RZ, 0xc0, !PT ;  /* 0xffff0000f3f37812 */ /* 0x000fe200078ec0ff */
[C---:B------:R-:W-:Y:S01]  /*8240*/  FFMA R18, R157.reuse, R211, R18 ;  /* 0x000000d39d127223 */ /* 0x040fe20000000012 */
[C---:B------:R-:W-:Y:S01]  /*8250*/  FFMA R56, R157.reuse, R168, R56 ;  /* 0x000000a89d387223 */ /* 0x040fe20000000038 */
[C---:B------:R-:W-:Y:S01]  /*8260*/  FFMA R57, R157.reuse, R169, R57 ;  /* 0x000000a99d397223 */ /* 0x040fe20000000039 */
[C---:B------:R-:W-:Y:S01]  /*8270*/  FFMA R58, R157.reuse, R170, R58 ;  /* 0x000000aa9d3a7223 */ /* 0x040fe2000000003a */
[C---:B------:R-:W-:Y:S01]  /*8280*/  FFMA R59, R157.reuse, R212, R59 ;  /* 0x000000d49d3b7223 */ /* 0x040fe2000000003b */
[C---:B------:R-:W-:Y:S01]  /*8290*/  FFMA R60, R157.reuse, R213, R60 ;  /* 0x000000d59d3c7223 */ /* 0x040fe2000000003c */
[----:B------:R-:W-:Y:S01]  /*82a0*/  FFMA R61, R157, R214, R61 ;  /* 0x000000d69d3d7223 */ /* 0x000fe2000000003d */
[----:B------:R-:W-:Y:S01]  /*82b0*/  F2FP.BF16.F32.PACK_AB R56, R57, R56 ;  /* 0x000000383938723e */ /* 0x000fe200000010ff */
[----:B------:R-:W-:Y:S01]  /*82c0*/  FFMA R62, R157, R215, R62 ;  /* 0x000000d79d3e7223 */ /* 0x000fe2000000003e */
[----:B------:R-:W-:Y:S01]  /*82d0*/  F2FP.BF16.F32.PACK_AB R57, R59, R58 ;  /* 0x0000003a3b39723e */ /* 0x000fe200000010ff */
[----:B------:R-:W-:Y:S01]  /*82e0*/  FFMA R63, R157, R216, R63 ;  /* 0x000000d89d3f7223 */ /* 0x000fe2000000003f */
[----:B------:R-:W-:Y:S01]  /*82f0*/  F2FP.BF16.F32.PACK_AB R58, R61, R60 ;  /* 0x0000003c3d3a723e */ /* 0x000fe200000010ff */
[C---:B------:R-:W-:Y:S01]  /*8300*/  FFMA R64, R157.reuse, R171, R64 ;  /* 0x000000ab9d407223 */ /* 0x040fe20000000040 */
[C---:B------:R-:W-:Y:S01]  /*8310*/  FFMA R65, R157.reuse, R172, R65 ;  /* 0x000000ac9d417223 */ /* 0x040fe20000000041 */
[----:B------:R-:W-:Y:S01]  /*8320*/  FFMA R66, R157, R173, R66 ;  /* 0x000000ad9d427223 */ /* 0x000fe20000000042 */
[----:B------:R-:W-:Y:S01]  /*8330*/  F2FP.BF16.F32.PACK_AB R59, R63, R62 ;  /* 0x0000003e3f3b723e */ /* 0x000fe200000010ff */
        /* <DEDUP_REMOVED lines=25> */
[C---:B------:R-:W-:Y:S01]  /*84d0*/  FFMA R23, R157.reuse, R230, R23 ;  /* 0x000000e69d177223 */ /* 0x040fe20000000017 */
[C---:B--2---:R-:W-:Y:S01]  /*84e0*/  SHF.L.U32 R158, R118.reuse, 0x10, RZ ;  /* 0x00000010769e7819 */ /* 0x044fe200000006ff */
[C---:B------:R-:W-:Y:S01]  /*84f0*/  FFMA R24, R157.reuse, R231, R24 ;  /* 0x000000e79d187223 */ /* 0x040fe20000000018 */
[----:B------:R-:W-:Y:S01]  /*8500*/  LOP3.LUT R159, R118, 0xffff0000, RZ, 0xc0, !PT ;  /* 0xffff0000769f7812 */ /* 0x000fe200078ec0ff */
[C---:B------:R-:W-:Y:S01]  /*8510*/  FFMA R25, R157.reuse, R232, R25 ;  /* 0x000000e89d197223 */ /* 0x040fe20000000019 */
[----:B------:R-:W-:Y:S01]  /*8520*/  F2FP.BF16.F32.PACK_AB R21, R22, R21 ;  /* 0x000000151615723e */ /* 0x000fe200000010ff */
[C---:B------:R-:W-:Y:S01]  /*8530*/  FFMA R26, R157.reuse, R233, R26 ;  /* 0x000000e99d1a7223 */ /* 0x040fe2000000001a */
[----:B------:R-:W-:Y:S01]  /*8540*/  F2FP.BF16.F32.PACK_AB R22, R24, R23 ;  /* 0x000000171816723e */ /* 0x000fe200000010ff */
[C---:B------:R-:W-:Y:S01]  /*8550*/  FFMA R27, R157.reuse, R177, R27 ;  /* 0x000000b19d1b7223 */ /* 0x040fe2000000001b */
[----:B------:R-:W-:Y:S01]  /*8560*/  F2FP.BF16.F32.PACK_AB R20, R20, R19 ;  /* 0x000000131414723e */ /* 0x000fe200000010ff */
[C---:B------:R-:W-:Y:S01]  /*8570*/  FFMA R28, R157.reuse, R178, R28 ;  /* 0x000000b29d1c7223 */ /* 0x040fe2000000001c */
[----:B------:R-:W-:Y:S01]  /*8580*/  F2FP.BF16.F32.PACK_AB R23, R26, R25 ;  /* 0x000000191a17723e */ /* 0x000fe200000010ff */
[C---:B------:R-:W-:Y:S01]  /*8590*/  FFMA R29, R157.reuse, R179, R29 ;  /* 0x000000b39d1d7223 */ /* 0x040fe2000000001d */
[C---:B------:R-:W-:Y:S01]  /*85a0*/  FFMA R30, R157.reuse, R234, R30 ;  /* 0x000000ea9d1e7223 */ /* 0x040fe2000000001e */
[C---:B------:R-:W-:Y:S01]  /*85b0*/  FFMA R31, R157.reuse, R235, R31 ;  /* 0x000000eb9d1f7223 */ /* 0x040fe2000000001f */
[----:B------:R-:W-:Y:S01]  /*85c0*/  F2FP.BF16.F32.PACK_AB R28, R28, R27 ;  /* 0x0000001b1c1c723e */ /* 0x000fe200000010ff */
        /* <DEDUP_REMOVED lines=27> */
[----:B------:R-:W-:Y:S01]  /*8780*/  FFMA R50, R157, R249, R50 ;  /* 0x000000f99d327223 */ /* 0x000fe20000000032 */
[----:B------:R-:W-:Y:S01]  /*8790*/  UIADD3 UR7, UPT, UPT, UR45, 0x1, URZ ;  /* 0x000000012d077890 */ /* 0x000fe2000fffe0ff */
[----:B------:R-:W-:Y:S03]  /*87a0*/  F2FP.BF16.F32.PACK_AB R46, R48, R47 ;  /* 0x0000002f302e723e */ /* 0x000fe600000010ff */
[----:B------:R-:W-:Y:S02]  /*87b0*/  F2FP.BF16.F32.PACK_AB R47, R50, R49 ;  /* 0x00000031322f723e */ /* 0x000fe400000010ff */
[C---:B---3--:R-:W-:Y:S02]  /*87c0*/  SHF.L.U32 R182, R114.reuse, 0x10, RZ ;  /* 0x0000001072b67819 */ /* 0x048fe400000006ff */
[----:B------:R-:W-:Y:S02]  /*87d0*/  LOP3.LUT R250, R114, 0xffff0000, RZ, 0xc0, !PT ;  /* 0xffff000072fa7812 */ /* 0x000fe400078ec0ff */
[C---:B----4-:R-:W-:Y:S02]  /*87e0*/  SHF.L.U32 R251, R112.reuse, 0x10, RZ ;  /* 0x0000001070fb7819 */ /* 0x050fe400000006ff */
[----:B------:R-:W-:Y:S02]  /*87f0*/  LOP3.LUT R252, R112, 0xffff0000, RZ, 0xc0, !PT ;  /* 0xffff000070fc7812 */ /* 0x000fe400078ec0ff */
[----:B------:R-:W2:Y:S04]  /*8800*/  LDL.LU R112, [R1+0x2c] ;  /* 0x00002c0001707983 */ /* 0x000ea80000300800 */
[----:B------:R-:W3:Y:S01]  /*8810*/  LDL.LU R116, [R1+0x30] ;  /* 0x0000300001747983 */ /* 0x000ee20000300800 */
[C---:B-----5:R-:W-:Y:S03]  /*8820*/  SHF.L.U32 R118, R85.reuse, 0x10, RZ ;  /* 0x0000001055767819 */ /* 0x060fe600000006ff */
[----:B------:R-:W4:Y:S01]  /*8830*/  LDL.LU R115, [R1+0x34] ;  /* 0x0000340001737983 */ /* 0x000f220000300800 */
[----:B------:R-:W-:Y:S02]  /*8840*/  LOP3.LUT R85, R85, 0xffff0000, RZ, 0xc0, !PT ;  /* 0xffff000055557812 */ /* 0x000fe400078ec0ff */
[C---:B------:R-:W-:Y:S01]  /*8850*/  SHF.L.U32 R183, R119.reuse, 0x10, RZ ;  /* 0x0000001077b77819 */ /* 0x040fe200000006ff */
[----:B------:R-:W5:Y:S01]  /*8860*/  LDL.LU R114, [R1+0x38] ;  /* 0x0000380001727983 */ /* 0x000f620000300800 */
[----:B------:R-:W-:Y:S02]  /*8870*/  LOP3.LUT R184, R119, 0xffff0000, RZ, 0xc0, !PT ;  /* 0xffff000077b87812 */ /* 0x000fe400078ec0ff */
[C---:B------:R-:W-:Y:S01]  /*8880*/  SHF.L.U32 R185, R117.reuse, 0x10, RZ ;  /* 0x0000001075b97819 */ /* 0x040fe200000006ff */
[----:B------:R-:W4:Y:S01]  /*8890*/  LDL.LU R0, [R1+0x3c] ;  /* 0x00003c0001007983 */ /* 0x000f220000300800 */
[----:B------:R-:W-:Y:S02]  /*88a0*/  LOP3.LUT R117, R117, 0xffff0000, RZ, 0xc0, !PT ;  /* 0xffff000075757812 */ /* 0x000fe400078ec0ff */
[----:B------:R-:W-:Y:S02]  /*88b0*/  F2FP.BF16.F32.PACK_AB R119, R8, R7 ;  /* 0x000000070877723e */ /* 0x000fe400000010ff */
[----:B------:R-:W-:Y:S02]  /*88c0*/  MOV R7, R118 ;  /* 0x0000007600077202 */ /* 0x000fe40000000f00 */
[C---:B------:R-:W-:Y:S02]  /*88d0*/  SHF.L.U32 R53, R86.reuse, 0x10, RZ ;  /* 0x0000001056357819 */ /* 0x040fe400000006ff */
[----:B------:R-:W-:Y:S02]  /*88e0*/  LOP3.LUT R54, R86, 0xffff0000, RZ, 0xc0, !PT ;  /* 0xffff000056367812 */ /* 0x000fe400078ec0ff */
[----:B------:R-:W-:Y:S01]  /*88f0*/  F2FP.BF16.F32.PACK_AB R86, R6, R5 ;  /* 0x000000050656723e */ /* 0x000fe200000010ff */
[C---:B------:R-:W-:Y:S01]  /*8900*/  FMUL R6, R155.reuse, R125 ;  /* 0x0000007d9b067220 */ /* 0x040fe20000400000 */
[----:B------:R-:W-:Y:S01]  /*8910*/  MOV R8, R117 ;  /* 0x0000007500087202 */ /* 0x000fe20000000f00 */
[----:B------:R-:W-:Y:S01]  /*8920*/  FMUL R5, R155, R124 ;  /* 0x0000007c9b057220 */ /* 0x000fe20000400000 */
[----:B------:R-:W-:Y:S02]  /*8930*/  SHF.L.U32 R51, R87, 0x10, RZ ;  /* 0x0000001057337819 */ /* 0x000fe400000006ff */
[----:B------:R-:W-:Y:S01]  /*8940*/  MOV R124, R7 ;  /* 0x00000007007c7202 */ /* 0x000fe20000000f00 */
[----:B------:R-:W-:Y:S01]  /*8950*/  FMUL R7, R155, R126 ;  /* 0x0000007e9b077220 */ /* 0x000fe20000400000 */
[----:B------:R-:W-:Y:S02]  /*8960*/  LOP3.LUT R52, R87, 0xffff0000, RZ, 0xc0, !PT ;  /* 0xffff000057347812 */ /* 0x000fe400078ec0ff */
[----:B------:R-:W-:Y:S01]  /*8970*/  MOV R126, R8 ;  /* 0x00000008007e7202 */ /* 0x000fe20000000f00 */
[C---:B------:R-:W-:Y:S01]  /*8980*/  FMUL R8, R155.reuse, R127 ;  /* 0x0000007f9b087220 */ /* 0x040fe20000400000 */
[C---:B------:R-:W-:Y:S02]  /*8990*/  SHF.L.U32 R186, R84.reuse, 0x10, RZ ;  /* 0x0000001054ba7819 */ /* 0x040fe400000006ff */
[----:B------:R-:W-:Y:S02]  /*89a0*/  LOP3.LUT R187, R84, 0xffff0000, RZ, 0xc0, !PT ;  /* 0xffff000054bb7812 */ /* 0x000fe400078ec0ff */
[----:B------:R-:W-:Y:S01]  /*89b0*/  MOV R127, R51 ;  /* 0x00000033007f7202 */ /* 0x000fe20000000f00 */
[----:B------:R-:W-:Y:S01]  /*89c0*/  FMUL R51, R155, R128 ;  /* 0x000000809b337220 */ /* 0x000fe20000400000 */
[C---:B------:R-:W-:Y:S02]  /*89d0*/  SHF.L.U32 R84, R81.reuse, 0x10, RZ ;  /* 0x0000001051547819 */ /* 0x040fe400000006ff */
[----:B------:R-:W-:Y:S02]  /*89e0*/  LOP3.LUT R83, R81, 0xffff0000, RZ, 0xc0, !PT ;  /* 0xffff000051537812 */ /* 0x000fe400078ec0ff */
[C---:B------:R-:W-:Y:S02]  /*89f0*/  SHF.L.U32 R82, R80.reuse, 0x10, RZ ;  /* 0x0000001050527819 */ /* 0x040fe400000006ff */
[----:B------:R-:W-:Y:S02]  /*8a00*/  LOP3.LUT R81, R80, 0xffff0000, RZ, 0xc0, !PT ;  /* 0xffff000050517812 */ /* 0x000fe400078ec0ff */
[----:B------:R-:W-:Y:S01]  /*8a10*/  MOV R128, R52 ;  /* 0x0000003400807202 */ /* 0x000fe20000000f00 */
[C---:B------:R-:W-:Y:S01]  /*8a20*/  FMUL R52, R155.reuse, R129 ;  /* 0x000000819b347220 */ /* 0x040fe20000400000 */
[----:B------:R-:W-:Y:S01]  /*8a30*/  MOV R129, R53 ;  /* 0x0000003500817202 */ /* 0x000fe20000000f00 */
[C---:B------:R-:W-:Y:S01]  /*8a40*/  FMUL R53, R155.reuse, R130 ;  /* 0x000000829b357220 */ /* 0x040fe20000400000 */
[----:B------:R-:W-:Y:S01]  /*8a50*/  F2FP.BF16.F32.PACK_AB R87, R4, R3 ;  /* 0x000000030457723e */ /* 0x000fe200000010ff */
[C---:B------:R-:W-:Y:S01]  /*8a60*/  FMUL R3, R155.reuse, R122 ;  /* 0x0000007a9b037220 */ /* 0x040fe20000400000 */
[----:B------:R-:W-:Y:S01]  /*8a70*/  MOV R130, R54 ;  /* 0x0000003600827202 */ /* 0x000fe20000000f00 */
[C---:B------:R-:W-:Y:S01]  /*8a80*/  FMUL R54, R155.reuse, R131 ;  /* 0x000000839b367220 */ /* 0x040fe20000400000 */
[----:B------:R-:W-:Y:S01]  /*8a90*/  MOV R122, R55 ;  /* 0x00000037007a7202 */ /* 0x000fe20000000f00 */
[C---:B------:R-:W-:Y:S01]  /*8aa0*/  FMUL R55, R155.reuse, R132 ;  /* 0x000000849b377220 */ /* 0x040fe20000400000 */
[C---:B------:R-:W-:Y:S01]  /*8ab0*/  FMUL R4, R155.reuse, R123 ;  /* 0x0000007b9b047220 */ /* 0x040fe20000400000 */
[----:B------:R-:W-:Y:S01]  /*8ac0*/  MOV R123, R113 ;  /* 0x00000071007b7202 */ /* 0x000fe20000000f00 */
[C---:B------:R-:W-:Y:S01]  /*8ad0*/  FMUL R113, R155.reuse, R142 ;  /* 0x0000008e9b717220 */ /* 0x040fe20000400000 */
[C---:B--2---:R-:W-:Y:S02]  /*8ae0*/  SHF.L.U32 R80, R112.reuse, 0x10, RZ ;  /* 0x0000001070507819 */ /* 0x044fe400000006ff */
[----:B------:R-:W-:Y:S02]  /*8af0*/  LOP3.LUT R112, R112, 0xffff0000, RZ, 0xc0, !PT ;  /* 0xffff000070707812 */ /* 0x000fe400078ec0ff */
[C---:B---3--:R-:W-:Y:S02]  /*8b00*/  SHF.L.U32 R160, R116.reuse, 0x10, RZ ;  /* 0x0000001074a07819 */ /* 0x048fe400000006ff */
[----:B------:R-:W-:Y:S02]  /*8b10*/  LOP3.LUT R161, R116, 0xffff0000, RZ, 0xc0, !PT ;  /* 0xffff000074a17812 */ /* 0x000fe400078ec0ff */
[----:B------:R-:W-:Y:S01]  /*8b20*/  MOV R131, R112 ;  /* 0x0000007000837202 */ /* 0x000fe20000000f00 */
[C---:B------:R-:W-:Y:S01]  /*8b30*/  FMUL R112, R155.reuse, R141 ;  /* 0x0000008d9b707220 */ /* 0x040fe20000400000 */
[----:B------:R-:W-:Y:S01]  /*8b40*/  MOV R132, R80 ;  /* 0x0000005000847202 */ /* 0x000fe20000000f00 */
[C---:B------:R-:W-:Y:S01]  /*8b50*/  FMUL R80, R155.reuse, R133 ;  /* 0x000000859b507220 */ /* 0x040fe20000400000 */
[----:B------:R-:W-:Y:S02]  /*8b60*/  MOV R141, R126 ;  /* 0x0000007e008d7202 */ /* 0x000fe40000000f00 */
[C---:B-----5:R-:W-:Y:S02]  /*8b70*/  SHF.L.U32 R116, R114.reuse, 0x10, RZ ;  /* 0x0000001072747819 */ /* 0x060fe400000006ff */
[----:B------:R-:W-:Y:S02]  /*8b80*/  LOP3.LUT R117, R114, 0xffff0000, RZ, 0xc0, !PT ;  /* 0xffff000072757812 */ /* 0x000fe400078ec0ff */
[C---:B----4-:R-:W-:Y:S02]  /*8b90*/  LOP3.LUT R114, R0.reuse, 0xffff0000, RZ, 0xc0, !PT ;  /* 0xffff000000727812 */ /* 0x050fe400078ec0ff */
[----:B------:R-:W-:Y:S01]  /*8ba0*/  MOV R133, R81 ;  /* 0x0000005100857202 */ /* 0x000fe20000000f00 */
[C---:B------:R-:W-:Y:S01]  /*8bb0*/  FMUL R81, R155.reuse, R134 ;  /* 0x000000869b517220 */ /* 0x040fe20000400000 */
[----:B------:R-:W-:Y:S01]  /*8bc0*/  MOV R126, R114 ;  /* 0x00000072007e7202 */ /* 0x000fe20000000f00 */
[C---:B------:R-:W-:Y:S01]  /*8bd0*/  FMUL R114, R155.reuse, R143 ;  /* 0x0000008f9b727220 */ /* 0x040fe20000400000 */
[----:B------:R-:W-:Y:S01]  /*8be0*/  MOV R134, R82 ;  /* 0x0000005200867202 */ /* 0x000fe20000000f00 */
[C---:B------:R-:W-:Y:S01]  /*8bf0*/  FMUL R82, R155.reuse, R135 ;  /* 0x000000879b527220 */ /* 0x040fe20000400000 */
[----:B------:R-:W-:Y:S02]  /*8c00*/  MOV R143, R124 ;  /* 0x0000007c008f7202 */ /* 0x000fe40000000f00 */
[----:B------:R-:W1:Y:S01]  /*8c10*/  S2R R124, SR_TID.X ;  /* 0x00000000007c7919 */ /* 0x000e620000002100 */
[----:B------:R-:W-:Y:S01]  /*8c20*/  SHF.L.U32 R118, R0, 0x10, RZ ;  /* 0x0000001000767819 */ /* 0x000fe200000006ff */
[C---:B------:R-:W-:Y:S01]  /*8c30*/  FMUL R0, R155.reuse, R120 ;  /* 0x000000789b007220 */ /* 0x040fe20000400000 */
[----:B------:R-:W-:Y:S01]  /*8c40*/  MOV R135, R83 ;  /* 0x0000005300877202 */ /* 0x000fe20000000f00 */
[C---:B------:R-:W-:Y:S01]  /*8c50*/  FMUL R83, R155.reuse, R136 ;  /* 0x000000889b537220 */ /* 0x040fe20000400000 */
[----:B------:R-:W-:Y:S01]  /*8c60*/  MOV R120, R2 ;  /* 0x0000000200787202 */ /* 0x000fe20000000f00 */
[C---:B------:R-:W-:Y:S01]  /*8c70*/  FMUL R2, R155.reuse, R121 ;  /* 0x000000799b027220 */ /* 0x040fe20000400000 */
[----:B------:R-:W-:Y:S01]  /*8c80*/  MOV R136, R84 ;  /* 0x0000005400887202 */ /* 0x000fe20000000f00 */
[C---:B------:R-:W-:Y:S01]  /*8c90*/  FMUL R84, R155.reuse, R137 ;  /* 0x000000899b547220 */ /* 0x040fe20000400000 */
[----:B------:R-:W-:Y:S01]  /*8ca0*/  MOV R137, R85 ;  /* 0x0000005500897202 */ /* 0x000fe20000000f00 */
[----:B------:R-:W-:Y:S01]  /*8cb0*/  FMUL R85, R155, R138 ;  /* 0x0000008a9b557220 */ /* 0x000fe20000400000 */
[----:B------:R-:W-:Y:S01]  /*8cc0*/  SHF.L.U32 R162, R115, 0x10, RZ ;  /* 0x0000001073a27819 */ /* 0x000fe200000006ff */
[C---:B------:R-:W-:Y:S01]  /*8cd0*/  FFMA R0, R157.reuse, R158, R0 ;  /* 0x0000009e9d007223 */ /* 0x040fe20000000000 */
[----:B------:R-:W-:Y:S01]  /*8ce0*/  MOV R125, R120 ;  /* 0x00000078007d7202 */ /* 0x000fe20000000f00 */
[----:B------:R-:W-:Y:S01]  /*8cf0*/  FFMA R2, R157, R159, R2 ;  /* 0x0000009f9d027223 */ /* 0x000fe20000000002 */
[----:B------:R-:W-:Y:S01]  /*8d00*/  LOP3.LUT R115, R115, 0xffff0000, RZ, 0xc0, !PT ;  /* 0xffff000073737812 */ /* 0x000fe200078ec0ff */
[----:B------:R-:W-:Y:S01]  /*8d10*/  FFMA R3, R157, R182, R3 ;  /* 0x000000b69d037223 */ /* 0x000fe20000000003 */
[----:B------:R-:W-:Y:S01]  /*8d20*/  MOV R121, R87 ;  /* 0x0000005700797202 */ /* 0x000fe20000000f00 */
[C---:B------:R-:W-:Y:S01]  /*8d30*/  FMUL R87, R155.reuse, R140 ;  /* 0x0000008c9b577220 */ /* 0x040fe20000400000 */
[----:B------:R-:W-:Y:S01]  /*8d40*/  MOV R120, R86 ;  /* 0x0000005600787202 */ /* 0x000fe20000000f00 */
[----:B------:R-:W-:Y:S01]  /*8d50*/  FMUL R86, R155, R139 ;  /* 0x0000008b9b567220 */ /* 0x000fe20000400000 */
[----:B------:R-:W-:Y:S01]  /*8d60*/  MOV R142, R137 ;  /* 0x00000089008e7202 */ /* 0x000fe20000000f00 */
[C---:B------:R-:W-:Y:S01]  /*8d70*/  FFMA R4, R157.reuse, R250, R4 ;  /* 0x000000fa9d047223 */ /* 0x040fe20000000004 */
[----:B------:R-:W-:Y:S01]  /*8d80*/  MOV R137, R130 ;  /* 0x0000008200897202 */ /* 0x000fe20000000f00 */
[C---:B------:R-:W-:Y:S01]  /*8d90*/  FFMA R5, R157.reuse, R251, R5 ;  /* 0x000000fb9d057223 */ /* 0x040fe20000000005 */
[----:B------:R-:W-:Y:S01]  /*8da0*/  MOV R138, R129 ;  /* 0x00000081008a7202 */ /* 0x000fe20000000f00 */
[C---:B------:R-:W-:Y:S01]  /*8db0*/  FFMA R6, R157.reuse, R252, R6 ;  /* 0x000000fc9d067223 */ /* 0x040fe20000000006 */
[----:B------:R-:W-:Y:S01]  /*8dc0*/  MOV R139, R128 ;  /* 0x00000080008b7202 */ /* 0x000fe20000000f00 */
[C---:B------:R-:W-:Y:S01]  /*8dd0*/  FFMA R7, R157.reuse, R143, R7 ;  /* 0x0000008f9d077223 */ /* 0x040fe20000000007 */
[----:B------:R-:W-:Y:S01]  /*8de0*/  MOV R140, R127 ;  /* 0x0000007f008c7202 */ /* 0x000fe20000000f00 */
[----:B------:R-:W-:Y:S01]  /*8df0*/  FFMA R8, R157, R142, R8 ;  /* 0x0000008e9d087223 */ /* 0x000fe20000000008 */
        /* <DEDUP_REMOVED lines=16> */
[----:B------:R-:W-:Y:S01]  /*8f00*/  F2FP.BF16.F32.PACK_AB R52, R52, R51 ;  /* 0x000000333434723e */ /* 0x000fe200000010ff */
[C---:B------:R-:W-:Y:S01]  /*8f10*/  FFMA R55, R157.reuse, R140, R55 ;  /* 0x0000008c9d377223 */ /* 0x040fe20000000037 */
[C---:B------:R-:W-:Y:S01]  /*8f20*/  FFMA R80, R157.reuse, R139, R80 ;  /* 0x0000008b9d507223 */ /* 0x040fe20000000050 */
[----:B------:R-:W-:Y:S01]  /*8f30*/  STS.128 [R9+0x2200], R144 ;  /* 0x0022009009007388 */ /* 0x000fe20000000c00 */
[----:B------:R-:W-:Y:S01]  /*8f40*/  F2FP.BF16.F32.PACK_AB R53, R54, R53 ;  /* 0x000000353635723e */ /* 0x000fe200000010ff */
[C---:B------:R-:W-:Y:S01]  /*8f50*/  FFMA R81, R157.reuse, R138, R81 ;  /* 0x0000008a9d517223 */ /* 0x040fe20000000051 */
[C---:B------:R-:W-:Y:S01]  /*8f60*/  FFMA R82, R157.reuse, R137, R82 ;  /* 0x000000899d527223 */ /* 0x040fe20000000052 */
[----:B------:R-:W-:Y:S01]  /*8f70*/  F2FP.BF16.F32.PACK_AB R54, R80, R55 ;  /* 0x000000375036723e */ /* 0x000fe200000010ff */
[C---:B------:R-:W-:Y:S01]  /*8f80*/  FFMA R83, R157.reuse, R186, R83 ;  /* 0x000000ba9d537223 */ /* 0x040fe20000000053 */
[C---:B------:R-:W-:Y:S01]  /*8f90*/  FFMA R84, R157.reuse, R187, R84 ;  /* 0x000000bb9d547223 */ /* 0x040fe20000000054 */
[C---:B------:R-:W-:Y:S01]  /*8fa0*/  FFMA R85, R157.reuse, R136, R85 ;  /* 0x000000889d557223 */ /* 0x040fe20000000055 */
[----:B------:R2:W-:Y:S01]  /*8fb0*/  STS.128 [R125+0x2010], R88 ;  /* 0x002010587d007388 */ /* 0x0005e20000000c00 */
[----:B-1----:R-:W-:Y:S01]  /*8fc0*/  SHF.L.U32 R124, R124, 0x4, RZ ;  /* 0x000000047c7c7819 */ /* 0x002fe200000006ff */
[C---:B------:R-:W-:Y:S01]  /*8fd0*/  FFMA R86, R157.reuse, R135, R86 ;  /* 0x000000879d567223 */ /* 0x040fe20000000056 */
[----:B------:R-:W-:Y:S01]  /*8fe0*/  F2FP.BF16.F32.PACK_AB R55, R82, R81 ;  /* 0x000000515237723e */ /* 0x000fe200000010ff */
[C---:B------:R-:W-:Y:S01]  /*8ff0*/  FFMA R87, R157.reuse, R134, R87 ;  /* 0x000000869d577223 */ /* 0x040fe20000000057 */
[----:B------:R-:W-:Y:S01]  /*9000*/  LOP3.LUT R124, R124, 0x40, RZ, 0xc0, !PT ;  /* 0x000000407c7c7812 */ /* 0x000fe200078ec0ff */
[C---:B------:R-:W-:Y:S01]  /*9010*/  FFMA R112, R157.reuse, R133, R112 ;  /* 0x000000859d707223 */ /* 0x040fe20000000070 */
[----:B------:R-:W-:Y:S01]  /*9020*/  F2FP.BF16.F32.PACK_AB R85, R86, R85 ;  /* 0x000000555655723e */ /* 0x000fe200000010ff */
[C---:B------:R-:W-:Y:S01]  /*9030*/  FFMA R113, R157.reuse, R132, R113 ;  /* 0x000000849d717223 */ /* 0x040fe20000000071 */
[----:B------:R-:W-:Y:S01]  /*9040*/  IADD3 R124, PT, PT, -R124, 0x200, R9 ;  /* 0x000002007c7c7810 */ /* 0x000fe20007ffe109 */
[C---:B------:R-:W-:Y:S01]  /*9050*/  FFMA R114, R157.reuse, R131, R114 ;  /* 0x000000839d727223 */ /* 0x040fe20000000072 */
[----:B------:R-:W-:Y:S01]  /*9060*/  F2FP.BF16.F32.PACK_AB R86, R112, R87 ;  /* 0x000000577056723e */ /* 0x000fe200000010ff */
[C---:B------:R-:W-:Y:S01]  /*9070*/  FFMA R115, R157.reuse, R160, R115 ;  /* 0x000000a09d737223 */ /* 0x040fe20000000073 */
[----:B------:R-:W-:Y:S01]  /*9080*/  F2FP.BF16.F32.PACK_AB R84, R84, R83 ;  /* 0x000000535454723e */ /* 0x000fe200000010ff */
[----:B------:R1:W-:Y:S01]  /*9090*/  STS.128 [R124+0x2020], R96 ;  /* 0x002020607c007388 */ /* 0x0003e20000000c00 */
[----:B------:R-:W-:Y:S01]  /*90a0*/  F2FP.BF16.F32.PACK_AB R87, R114, R113 ;  /* 0x000000717257723e */ /* 0x000fe200000010ff */
[C---:B------:R-:W-:Y:S01]  /*90b0*/  FFMA R116, R157.reuse, R161, R116 ;  /* 0x000000a19d747223 */ /* 0x040fe20000000074 */
[C---:B------:R-:W-:Y:S01]  /*90c0*/  FFMA R117, R157.reuse, R162, R117 ;  /* 0x000000a29d757223 */ /* 0x040fe20000000075 */
[----:B------:R-:W-:Y:S01]  /*90d0*/  FFMA R118, R157, R130, R118 ;  /* 0x000000829d767223 */ /* 0x000fe20000000076 */
[C---:B------:R-:W-:Y:S01]  /*90e0*/  FMUL R119, R155.reuse, R148 ;  /* 0x000000949b777220 */ /* 0x040fe20000400000 */
[----:B------:R-:W-:Y:S01]  /*90f0*/  FMUL R120, R155, R149 ;  /* 0x000000959b787220 */ /* 0x000fe20000400000 */
[----:B------:R-:W-:Y:S01]  /*9100*/  F2FP.BF16.F32.PACK_AB R116, R116, R115 ;  /* 0x000000737474723e */ /* 0x000fe200000010ff */
[----:B------:R1:W-:Y:S01]  /*9110*/  STS.128 [R123+0x2030], R104 ;  /* 0x002030687b007388 */ /* 0x0003e20000000c00 */
[----:B------:R-:W-:Y:S01]  /*9120*/  F2FP.BF16.F32.PACK_AB R117, R118, R117 ;  /* 0x000000757675723e */ /* 0x000fe200000010ff */
[C---:B------:R-:W-:Y:S01]  /*9130*/  FFMA R119, R157.reuse, R129, R119 ;  /* 0x000000819d777223 */ /* 0x040fe20000000077 */
[----:B------:R-:W-:Y:S01]  /*9140*/  FFMA R120, R157, R128, R120 ;  /* 0x000000809d787223 */ /* 0x000fe20000000078 */
[C---:B------:R-:W-:Y:S01]  /*9150*/  FMUL R121, R155.reuse, R150 ;  /* 0x000000969b797220 */ /* 0x040fe20000400000 */
[----:B------:R-:W-:Y:S03]  /*9160*/  FMUL R122, R155, R151 ;  /* 0x000000979b7a7220 */ /* 0x000fe60000400000 */
[----:B------:R-:W-:Y:S01]  /*9170*/  F2FP.BF16.F32.PACK_AB R118, R120, R119 ;  /* 0x000000777876723e */ /* 0x000fe200000010ff */
[----:B------:R-:W-:Y:S01]  /*9180*/  FFMA R121, R157, R127, R121 ;  /* 0x0000007f9d797223 */ /* 0x000fe20000000079 */
[----:B--2---:R-:W-:Y:S01]  /*9190*/  F2FP.BF16.F32.PACK_AB R88, R11, R10 ;  /* 0x0000000a0b58723e */ /* 0x004fe200000010ff */
[----:B------:R-:W-:Y:S01]  /*91a0*/  FFMA R122, R157, R126, R122 ;  /* 0x0000007e9d7a7223 */ /* 0x000fe2000000007a */
[----:B------:R-:W-:Y:S02]  /*91b0*/  F2FP.BF16.F32.PACK_AB R89, R13, R12 ;  /* 0x0000000c0d59723e */ /* 0x000fe400000010ff */
[----:B------:R-:W-:Y:S02]  /*91c0*/  F2FP.BF16.F32.PACK_AB R90, R15, R14 ;  /* 0x0000000e0f5a723e */ /* 0x000fe400000010ff */
[----:B------:R-:W-:Y:S02]  /*91d0*/  F2FP.BF16.F32.PACK_AB R91, R18, R17 ;  /* 0x00000011125b723e */ /* 0x000fe400000010ff */
[----:B------:R-:W-:Y:S02]  /*91e0*/  F2FP.BF16.F32.PACK_AB R12, R2, R0 ;  /* 0x00000000020c723e */ /* 0x000fe400000010ff */
[----:B------:R-:W-:Y:S01]  /*91f0*/  F2FP.BF16.F32.PACK_AB R13, R4, R3 ;  /* 0x00000003040d723e */ /* 0x000fe200000010ff */
[----:B------:R1:W-:Y:S01]  /*9200*/  STS.128 [R9+0x4200], R88 ;  /* 0x0042005809007388 */ /* 0x0003e20000000c00 */
[----:B------:R-:W-:Y:S02]  /*9210*/  F2FP.BF16.F32.PACK_AB R14, R6, R5 ;  /* 0x00000005060e723e */ /* 0x000fe400000010ff */
[----:B------:R-:W-:Y:S02]  /*9220*/  F2FP.BF16.F32.PACK_AB R15, R8, R7 ;  /* 0x00000007080f723e */ /* 0x000fe400000010ff */
[----:B------:R-:W-:Y:S03]  /*9230*/  F2FP.BF16.F32.PACK_AB R119, R122, R121 ;  /* 0x000000797a77723e */ /* 0x000fe600000010ff */
[----:B------:R1:W-:Y:S08]  /*9240*/  STS.128 [R125+0x4010], R56 ;  /* 0x004010387d007388 */ /* 0x0003f00000000c00 */
        /* <DEDUP_REMOVED lines=9> */
[----:B------:R1:W-:Y:S01]  /*92e0*/  STS.128 [R123+0x8030], R116 ;  /* 0x008030747b007388 */ /* 0x0003e20000000c00 */
[----:B------:R-:W-:Y:S01]  /*92f0*/  @!PT LDS RZ, [RZ] ;  /* 0x00000000fffff984 */ /* 0x000fe20000000800 */
[----:B------:R-:W-:Y:S01]  /*9300*/  @!PT LDS RZ, [RZ] ;  /* 0x00000000fffff984 */ /* 0x000fe20000000800 */
[----:B------:R-:W-:Y:S01]  /*9310*/  @!PT LDS RZ, [RZ] ;  /* 0x00000000fffff984 */ /* 0x000fe20000000800 */
[----:B------:R-:W-:Y:S01]  /*9320*/  @!PT LDS RZ, [RZ] ;  /* 0x00000000fffff984 */ /* 0x000fe20000000800 */
[----:B------:R2:W-:Y:S07]  /*9330*/  MEMBAR.ALL.CTA ;  /* 0x0000000000007992 */ /* 0x0005ee0000008000 */
[----:B--2---:R-:W2:Y:S02]  /*9340*/  FENCE.VIEW.ASYNC.S ;  /* 0x00000000000073c6 */ /* 0x004ea40000000000 */
[----:B--2---:R-:W-:Y:S06]  /*9350*/  BAR.SYNC.DEFER_BLOCKING 0x1, 0x80 ;  /* 0x0042000000007b1d */ /* 0x004fec0000010000 */
[----:B------:R-:W-:Y:S05]  /*9360*/  @P1 BRA `(.L_x_96) ;  /* 0x0000000000781947 */ /* 0x000fea0003800000 */
[----:B------:R-:W2:Y:S01]  /*9370*/  LDCU.64 UR8, c[0x0][0x348] ;  /* 0x00006900ff0877ac */ /* 0x000ea20008000a00 */
[----:B------:R-:W-:Y:S02]  /*9380*/  UIMAD UR5, UR44, 0xa000, UR4 ;  /* 0x0000a0002c0578a4 */ /* 0x000fe4000f8e0204 */
[----:B------:R-:W-:Y:S02]  /*9390*/  UIMAD UR13, UR47, 0xa0, URZ ;  /* 0x000000a02f0d78a4 */ /* 0x000fe4000f8e02ff */
[----:B------:R-:W-:Y:S02]  /*93a0*/  USHF.L.U32 UR14, UR46, 0x7, URZ ;  /* 0x000000072e0e7899 */ /* 0x000fe400080006ff */
[----:B------:R-:W-:Y:S01]  /*93b0*/  UIADD3 UR12, UPT, UPT, UR5, 0x200, URZ ;  /* 0x00000200050c7890 */ /* 0x000fe2000fffe0ff */
[----:B------:R-:W-:Y:S01]  /*93c0*/  UMOV UR15, UR36 ;  /* 0x00000024000f7c82 */ /* 0x000fe20008000000 */
[----:B------:R-:W-:Y:S02]  /*93d0*/  UIADD3 UR29, UPT, UPT, UR13, 0x20, URZ ;  /* 0x000000200d1d7890 */ /* 0x000fe4000fffe0ff */
[----:B------:R-:W-:Y:S01]  /*93e0*/  UIADD3 UR28, UPT, UPT, UR5, 0x2200, URZ ;  /* 0x00002200051c7890 */ /* 0x000fe2000fffe0ff */
[----:B------:R-:W-:Y:S01]  /*93f0*/  UMOV UR31, UR36 ;  /* 0x00000024001f7c82 */ /* 0x000fe20008000000 */
[----:B--2---:R-:W-:Y:S01]  /*9400*/  UIADD3 UR8, UP0, UPT, UR8, 0x680, URZ ;  /* 0x0000068008087890 */ /* 0x004fe2000ff1e0ff */
[----:B------:R-:W-:Y:S01]  /*9410*/  UMOV UR30, UR14 ;  /* 0x0000000e001e7c82 */ /* 0x000fe20008000000 */
[----:B------:R-:W-:Y:S02]  /*9420*/  UIADD3 UR25, UPT, UPT, UR13, 0x40, URZ ;  /* 0x000000400d197890 */ /* 0x000fe4000fffe0ff */
[----:B------:R-:W-:Y:S02]  /*9430*/  UIADD3.X UR9, UPT, UPT, URZ, UR9, URZ, UP0, !UPT ;  /* 0x00000009ff097290 */ /* 0x000fe400087fe4ff */
[----:B------:R-:W-:Y:S01]  /*9440*/  UIADD3 UR24, UPT, UPT, UR5, 0x4200, URZ ;  /* 0x0000420005187890 */ /* 0x000fe2000fffe0ff */
[----:B------:R-:W-:Y:S01]  /*9450*/  UMOV UR27, UR36 ;  /* 0x00000024001b7c82 */ /* 0x000fe20008000000 */
[----:B------:R-:W-:Y:S01]  /*9460*/  UMOV UR26, UR14 ;  /* 0x0000000e001a7c82 */ /* 0x000fe20008000000 */
[----:B------:R-:W-:Y:S02]  /*9470*/  UIADD3 UR21, UPT, UPT, UR13, 0x60, URZ ;  /* 0x000000600d157890 */ /* 0x000fe4000fffe0ff */
[----:B------:R-:W-:Y:S02]  /*9480*/  UIADD3 UR20, UPT, UPT, UR5, 0x6200, URZ ;  /* 0x0000620005147890 */ /* 0x000fe4000fffe0ff */
[----:B------:R2:W-:Y:S01]  /*9490*/  UTMASTG.3D [UR12], [UR8] ;  /* 0x0000000c080073b5 */ /* 0x0005e20008010000 */
[----:B------:R-:W-:Y:S01]  /*94a0*/  UMOV UR23, UR36 ;  /* 0x0000002400177c82 */ /* 0x000fe20008000000 */
[----:B------:R-:W-:Y:S01]  /*94b0*/  UMOV UR22, UR14 ;  /* 0x0000000e00167c82 */ /* 0x000fe20008000000 */
[----:B------:R-:W-:Y:S02]  /*94c0*/  UIADD3 UR17, UPT, UPT, UR13, 0x80, URZ ;  /* 0x000000800d117890 */ /* 0x000fe4000fffe0ff */
[----:B------:R-:W-:Y:S01]  /*94d0*/  UIADD3 UR16, UPT, UPT, UR5, 0x8200, URZ ;  /* 0x0000820005107890 */ /* 0x000fe2000fffe0ff */
[----:B------:R-:W-:Y:S01]  /*94e0*/  UMOV UR19, UR36 ;  /* 0x0000002400137c82 */ /* 0x000fe20008000000 */
[----:B------:R2:W-:Y:S01]  /*94f0*/  UTMASTG.3D [UR28], [UR8] ;  /* 0x0000001c080073b5 */ /* 0x0005e20008010000 */
[----:B------:R-:W-:Y:S01]  /*9500*/  UMOV UR18, UR14 ;  /* 0x0000000e00127c82 */ /* 0x000fe20008000000 */
[----:B------:R2:W-:Y:S01]  /*9510*/  UTMASTG.3D [UR24], [UR8] ;  /* 0x00000018080073b5 */ /* 0x0005e20008010000 */
[----:B------:R2:W-:Y:S04]  /*9520*/  UTMASTG.3D [UR20], [UR8] ;  /* 0x00000014080073b5 */ /* 0x0005e80008010000 */
[----:B------:R2:W-:Y:S02]  /*9530*/  UTMASTG.3D [UR16], [UR8] ;  /* 0x00000010080073b5 */ /* 0x0005e40008010000 */
[----:B--2---:R0:W-:Y:S02]  /*9540*/  UTMACMDFLUSH ;  /* 0x00000000000079b7 */ /* 0x0041e40000000000 */
.L_x_96:
[----:B------:R-:W-:Y:S05]  /*9550*/  BSYNC.RECONVERGENT B0 ;  /* 0x0000000000007941 */ /* 0x000fea0003800200 */
.L_x_95:
[----:B------:R-:W-:Y:S04]  /*9560*/  BSSY.RECONVERGENT B0, `(.L_x_97) ;  /* 0x0000003000007945 */ /* 0x000fe80003800200 */
[----:B------:R-:W-:Y:S05]  /*9570*/  @P0 BRA `(.L_x_98) ;  /* 0x0000000000040947 */ /* 0x000fea0003800000 */
[----:B------:R-:W-:Y:S04]  /*9580*/  DEPBAR.LE SB0, 0x0 ;  /* 0x000080000000791a */ /* 0x000fe80000000000 */
.L_x_98:
[----:B------:R-:W-:Y:S05]  /*9590*/  BSYNC.RECONVERGENT B0 ;  /* 0x0000000000007941 */ /* 0x000fea0003800200 */
.L_x_97:
[----:B------:R-:W-:Y:S01]  /*95a0*/  BAR.SYNC.DEFER_BLOCKING 0x1, 0x80 ;  /* 0x0042000000007b1d */ /* 0x000fe20000010000 */
[----:B------:R-:W-:Y:S04]  /*95b0*/  UIADD3 UR50, UPT, UPT, UR50, 0x1, URZ ;  /* 0x0000000132327890 */ /* 0x000fe8000fffe0ff */
[----:B------:R-:W-:Y:S09]  /*95c0*/  UISETP.NE.AND UP0, UPT, UR50, URZ, UPT ;  /* 0x000000ff3200728c */ /* 0x000ff2000bf05270 */
[----:B------:R-:W-:Y:S05]  /*95d0*/  BRA.U !UP0, `(.L_x_99) ;  /* 0x0000000108307547 */ /* 0x000fea000b800000 */
[----:B------:R-:W2:Y:S01]  /*95e0*/  LDL.LU R0, [R1+0x48] ;  /* 0x0000480001007983 */ /* 0x000ea20000300800 */
[----:B------:R-:W3:Y:S01]  /*95f0*/  S2R R2, SR_CgaCtaId ;  /* 0x0000000000027919 */ /* 0x000ee20000008800 */
[----:B--2---:R-:W-:Y:S01]  /*9600*/  ISETP.NE.AND P0, PT, R0, RZ, PT ;  /* 0x000000ff0000720c */ /* 0x004fe20003f05270 */
[----:B------:R-:W-:Y:S11]  /*9610*/  IMAD.U32 R0, RZ, RZ, UR49 ;  /* 0x00000031ff007e24 */ /* 0x000ff6000f8e00ff */
[----:B------:R-:W-:Y:S01]  /*9620*/  @!UPT UIADD3 URZ, UPT, UPT, URZ, URZ, URZ ;  /* 0x000000fffffff290 */ /* 0x000fe2000fffe0ff */
[----:B------:R-:W-:Y:S01]  /*9630*/  @P0 LEA R0, R0, UR4, 0x3 ;  /* 0x0000000400000c11 */ /* 0x000fe2000f8e18ff */
[----:B------:R-:W-:Y:S04]  /*9640*/  UIADD3 UR4, UPT, UPT, UR49, 0x1, URZ ;  /* 0x0000000131047890 */ /* 0x000fe8000fffe0ff */
[----:B------:R-:W-:Y:S01]  /*9650*/  @P0 VIADD R0, R0, 0x50 ;  /* 0x0000005000000836 */ /* 0x000fe20000000000 */
[----:B------:R-:W-:Y:S04]  /*9660*/  UISETP.NE.AND UP0, UPT, UR4, 0x2, UPT ;  /* 0x000000020400788c */ /* 0x000fe8000bf05270 */
[----:B---3--:R-:W-:Y:S01]  /*9670*/  @P0 PRMT R0, R2, 0x654, R0 ;  /* 0x0000065402000816 */ /* 0x008fe20000000000 */
[----:B------:R-:W-:Y:S03]  /*9680*/  USEL UR49, UR4, URZ, UP0 ;  /* 0x000000ff04317287 */ /* 0x000fe60008000000 */
[----:B------:R2:W-:Y:S09]  /*9690*/  @P0 SYNCS.ARRIVE.TRANS64.RED.A1T0 RZ, [R0+URZ], RZ ;  /* 0x000000ff00ff09a7 */ /* 0x0005f200081004ff */
.L_x_99:
[----:B------:R-:W-:Y:S02]  /*96a0*/  UISETP.NE.AND UP3, UPT, UR54, URZ, UPT ;  /* 0x000000ff3600728c */ /* 0x000fe4000bf65270 */
[----:B------:R-:W-:Y:S02]  /*96b0*/  UISETP.NE.AND UP0, UPT, UR48, 0x2, UPT ;  /* 0x000000023000788c */ /* 0x000fe4000bf05270 */
[----:B------:R-:W-:Y:S02]  /*96c0*/  UISETP.NE.AND UP1, UPT, UR7, 0x3, UPT ;  /* 0x000000030700788c */ /* 0x000fe4000bf25270 */
[----:B------:R-:W-:Y:S02]  /*96d0*/  UISETP.NE.AND UP2, UPT, UR10, 0x2, UPT ;  /* 0x000000020a00788c */ /* 0x000fe4000bf45270 */
[----:B------:R-:W-:Y:S02]  /*96e0*/  USEL UR6, URZ, 0x1, UP0 ;  /* 0x00000001ff067887 */ /* 0x000fe40008000000 */
[----:B------:R-:W-:Y:S02]  /*96f0*/  USEL UR5, URZ, 0x1, UP1 ;  /* 0x00000001ff057887 */ /* 0x000fe40008800000 */
[----:B------:R-:W-:Y:S02]  /*9700*/  USEL UR4, URZ, 0x1, UP2 ;  /* 0x00000001ff047887 */ /* 0x000fe40009000000 */
[----:B------:R-:W-:Y:S02]  /*9710*/  UIADD3 UR47, UPT, UPT, UR37, UR60, URZ ;  /* 0x0000003c252f7290 */ /* 0x000fe4000fffe0ff */
[----:B------:R-:W-:Y:S02]  /*9720*/  UIADD3 UR46, UPT, UPT, UR38, UR61, URZ ;  /* 0x0000003d262e7290 */ /* 0x000fe4000fffe0ff */
[----:B------:R-:W-:Y:S02]  /*9730*/  USEL UR18, UR48, URZ, UP0 ;  /* 0x000000ff30127287 */ /* 0x000fe40008000000 */
[----:B------:R-:W-:Y:S02]  /*9740*/  USEL UR45, UR7, URZ, UP1 ;  /* 0x000000ff072d7287 */ /* 0x000fe40008800000 */
[----:B------:R-:W-:Y:S02]  /*9750*/  USEL UR44, UR10, URZ, UP2 ;  /* 0x000000ff0a2c7287 */ /* 0x000fe40009000000 */
[----:B------:R-:W-:Y:S02]  /*9760*/  ULOP3.LUT UR51, UR51, UR6, URZ, 0x3c, !UPT ;  /* 0x0000000633337292 */ /* 0x000fe4000f8e3cff */
[----:B------:R-:W-:Y:S02]  /*9770*/  ULOP3.LUT UR52, UR52, UR5, URZ, 0x3c, !UPT ;  /* 0x0000000534347292 */ /* 0x000fe4000f8e3cff */
[----:B------:R-:W-:Y:S01]  /*9780*/  ULOP3.LUT UR53, UR53, UR4, URZ, 0x3c, !UPT ;  /* 0x0000000435357292 */ /* 0x000fe2000f8e3cff */
[----:B------:R-:W-:Y:S01]  /*9790*/  UMOV UR36, UR55 ;  /* 0x0000003700247c82 */ /* 0x000fe20008000000 */
[----:B------:R-:W-:Y:S10]  /*97a0*/  BRA.U UP3, `(.L_x_100) ;  /* 0xffffffb103dc7547 */ /* 0x000ff4000b83ffff */
[----:B--2---:R-:W2:Y:S02]  /*97b0*/  LDL.LU R0, [R1+0x4c] ;  /* 0x00004c0001007983 */ /* 0x004ea40000300800 */
[----:B--2---:R-:W-:-:S13]  /*97c0*/  R2UR UR4, R0 ;  /* 0x00000000000472ca */ /* 0x004fda00000e0000 */
[----:B------:R-:W-:-:S09]  /*97d0*/  UISETP.NE.AND UP0, UPT, UR4, URZ, UPT ;  /* 0x000000ff0400728c */ /* 0x000fd2000bf05270 */
[----:B------:R-:W-:Y:S05]  /*97e0*/  BRA.U !UP0, `(.L_x_101) ;  /* 0x00000001084c7547 */ /* 0x000fea000b800000 */
[----:B------:R-:W2:Y:S02]  /*97f0*/  LDCU.64 UR4, c[0x0][0x890] ;  /* 0x00011200ff0477ac */ /* 0x000ea40008000a00 */
[----:B--2---:R-:W-:-:S04]  /*9800*/  UISETP.NE.U32.AND UP0, UPT, UR4, URZ, UPT ;  /* 0x000000ff0400728c */ /* 0x004fc8000bf05070 */
[----:B------:R-:W-:-:S09]  /*9810*/  UISETP.NE.AND.EX UP0, UPT, UR5, URZ, UPT, UP0 ;  /* 0x000000ff0500728c */ /* 0x000fd2000bf05300 */
[----:B------:R-:W-:Y:S05]  /*9820*/  BRA.U UP0, `(.L_x_102) ;  /* 0x00000001000c7547 */ /* 0x000fea000b800000 */
[----:B------:R-:W-:-:S13]  /*9830*/  FSETP.NEU.AND P0, PT, R157, RZ, PT ;  /* 0x000000ff9d00720b */ /* 0x000fda0003f0d000 */
[----:B------:R-:W-:Y:S05]  /*9840*/  @!P0 EXIT ;  /* 0x000000000000894d */ /* 0x000fea0003800000 */
[----:B------:R-:W-:Y:S05]  /*9850*/  BRA `(.L_x_101) ;  /* 0x0000000000307947 */ /* 0x000fea0003800000 */
.L_x_102:
[----:B------:R-:W2:Y:S01]  /*9860*/  LDL.LU R0, [R1+0x44] ;  /* 0x0000440001007983 */ /* 0x000ea20000300800 */
[----:B------:R-:W-:Y:S01]  /*9870*/  BSSY.RECONVERGENT B0, `(.L_x_101) ;  /* 0x000000a000007945 */ /* 0x000fe20003800200 */
[----:B--2---:R-:W-:-:S13]  /*9880*/  LOP3.LUT P0, RZ, R0, 0xff, RZ, 0xc0, !PT ;  /* 0x000000ff00ff7812 */ /* 0x004fda000780c0ff */
[----:B------:R-:W-:Y:S05]  /*9890*/  @P0 BRA `(.L_x_103) ;  /* 0x0000000000140947 */ /* 0x000fea0003800000 */
[----:B------:R-:W2:Y:S02]  /*98a0*/  LDCU.64 UR4, c[0x0][0x888] ;  /* 0x00011100ff0477ac */ /* 0x000ea40008000a00 */
[----:B--2---:R-:W-:-:S04]  /*98b0*/  ISETP.NE.U32.AND P0, PT, RZ, UR4, PT ;  /* 0x00000004ff007c0c */ /* 0x004fc8000bf05070 */
[----:B------:R-:W-:-:S13]  /*98c0*/  ISETP.NE.AND.EX P0, PT, RZ, UR5, PT, P0 ;  /* 0x00000005ff007c0c */ /* 0x000fda000bf05300 */
[----:B------:R-:W-:Y:S05]  /*98d0*/  @!P0 EXIT ;  /* 0x000000000000894d */ /* 0x000fea0003800000 */
[----:B------:R-:W-:Y:S05]  /*98e0*/  BRA `(.L_x_104) ;  /* 0x0000000000087947 */ /* 0x000fea0003800000 */
.L_x_103:
[----:B------:R-:W-:-:S13]  /*98f0*/  FSETP.NEU.AND P0, PT, R157, RZ, PT ;  /* 0x000000ff9d00720b */ /* 0x000fda0003f0d000 */
[----:B------:R-:W-:Y:S05]  /*9900*/  @!P0 EXIT ;  /* 0x000000000000894d */ /* 0x000fea0003800000 */
.L_x_104:
[----:B------:R-:W-:Y:S05]  /*9910*/  BSYNC.RECONVERGENT B0 ;  /* 0x0000000000007941 */ /* 0x000fea0003800200 */
.L_x_101:
[----:B------:R-:W-:-:S04]  /*9920*/  DEPBAR.LE SB0, 0x0 ;  /* 0x000080000000791a */ /* 0x000fc80000000000 */
[----:B------:R-:W-:Y:S05]  /*9930*/  EXIT ;  /* 0x000000000000794d */ /* 0x000fea0003800000 */
.L_x_19:
[----:B--2---:R2:W3:Y:S02]  /*9940*/  SYNCS.PHASECHK.TRANS64.TRYWAIT P0, [R2+URZ+0xd0], R3 ;  /* 0x0000d003020075a7 */ /* 0x0044e400080011ff */
[----:B---3--:R-:W-:Y:S05]  /*9950*/  @!P0 NANOSLEEP.SYNCS 0x989680 ;  /* 0x009896800000895d */ /* 0x008fea0003900000 */
[----:B------:R-:W3:Y:S02]  /*9960*/  @!P0 SYNCS.PHASECHK.TRANS64 P0, [R2+URZ+0xd0], R3 ;  /* 0x0000d003020085a7 */ /* 0x000ee400080010ff */
[----:B---3--:R-:W-:Y:S05]  /*9970*/  @!P0 BRA `(.L_x_19) ;  /* 0xfffffffc00f08947 */ /* 0x008fea000383ffff */
[----:B------:R-:W-:Y:S05]  /*9980*/  BRA `(.L_x_105) ;  /* 0xffffff7c00447947 */ /* 0x000fea000383ffff */
.L_x_22:
[----:B------:R-:W-:Y:S07]  /*9990*/  MOV R4, UR33 ;  /* 0x0000002100047c02 */ /* 0x000fee0008000f00 */
.L_x_106:
[----:B-1----:R1:W2:Y:S02]  /*99a0*/  SYNCS.PHASECHK.TRANS64.TRYWAIT P0, [R4+URZ+0x20], R2 ;  /* 0x00002002040075a7 */ /* 0x0022a400080011ff */
[----:B--2---:R-:W-:Y:S05]  /*99b0*/  @!P0 NANOSLEEP.SYNCS 0x989680 ;  /* 0x009896800000895d */ /* 0x004fea0003900000 */
[----:B------:R-:W2:Y:S02]  /*99c0*/  @!P0 SYNCS.PHASECHK.TRANS64 P0, [R4+URZ+0x20], R2 ;  /* 0x00002002040085a7 */ /* 0x000ea400080010ff */
[----:B--2---:R-:W-:Y:S05]  /*99d0*/  @!P0 BRA `(.L_x_106) ;  /* 0xfffffffc00f08947 */ /* 0x004fea000383ffff */
[----:B------:R-:W-:Y:S05]  /*99e0*/  BRA `(.L_x_21) ;  /* 0xffffff7c008c7947 */ /* 0x000fea000383ffff */
.L_x_28:
[----:B------:R-:W-:Y:S07]  /*99f0*/  MOV R4, UR17 ;  /* 0x0000001100047c02 */ /* 0x000fee0008000f00 */
.L_x_107:
[----:B-1----:R1:W2:Y:S02]  /*9a00*/  SYNCS.PHASECHK.TRANS64.TRYWAIT P0, [R4+URZ+0x20], R2 ;  /* 0x00002002040075a7 */ /* 0x0022a400080011ff */
[----:B--2---:R-:W-:Y:S05]  /*9a10*/  @!P0 NANOSLEEP.SYNCS 0x989680 ;  /* 0x009896800000895d */ /* 0x004fea0003900000 */
[----:B------:R-:W2:Y:S02]  /*9a20*/  @!P0 SYNCS.PHASECHK.TRANS64 P0, [R4+URZ+0x20], R2 ;  /* 0x00002002040085a7 */ /* 0x000ea400080010ff */
[----:B--2---:R-:W-:Y:S05]  /*9a30*/  @!P0 BRA `(.L_x_107) ;  /* 0xfffffffc00f08947 */ /* 0x004fea000383ffff */
[----:B------:R-:W-:Y:S05]  /*9a40*/  BRA `(.L_x_27) ;  /* 0xffffff8000347947 */ /* 0x000fea000383ffff */
.L_x_32:
[----:B-1----:R1:W2:Y:S02]  /*9a50*/  SYNCS.PHASECHK.TRANS64.TRYWAIT P0, [R3+URZ+0x70], R2 ;  /* 0x00007002030075a7 */ /* 0x0022a400080011ff */
[----:B--2---:R-:W-:Y:S05]  /*9a60*/  @!P0 NANOSLEEP.SYNCS 0x989680 ;  /* 0x009896800000895d */ /* 0x004fea0003900000 */
[----:B------:R-:W2:Y:S02]  /*9a70*/  @!P0 SYNCS.PHASECHK.TRANS64 P0, [R3+URZ+0x70], R2 ;  /* 0x00007002030085a7 */ /* 0x000ea400080010ff */
[----:B--2---:R-:W-:Y:S05]  /*9a80*/  @!P0 BRA `(.L_x_32) ;  /* 0xfffffffc00f08947 */ /* 0x004fea000383ffff */
[----:B------:R-:W-:Y:S05]  /*9a90*/  BRA `(.L_x_108) ;  /* 0xffffff8000c47947 */ /* 0x000fea000383ffff */
.L_x_36:
[----:B------:R-:W-:-:S07]  /*9aa0*/  MOV R3, UR4 ;  /* 0x0000000400037c02 */ /* 0x000fce0008000f00 */
.L_x_109:
[----:B-1----:R1:W2:Y:S02]  /*9ab0*/  SYNCS.PHASECHK.TRANS64.TRYWAIT P0, [R3+URZ], R2 ;  /* 0x00000002030075a7 */ /* 0x0022a400080011ff */
[----:B--2---:R-:W-:Y:S05]  /*9ac0*/  @!P0 NANOSLEEP.SYNCS 0x989680 ;  /* 0x009896800000895d */ /* 0x004fea0003900000 */
[----:B------:R-:W2:Y:S02]  /*9ad0*/  @!P0 SYNCS.PHASECHK.TRANS64 P0, [R3+URZ], R2 ;  /* 0x00000002030085a7 */ /* 0x000ea400080010ff */
[----:B--2---:R-:W-:Y:S05]  /*9ae0*/  @!P0 BRA `(.L_x_109) ;  /* 0xfffffffc00f08947 */ /* 0x004fea000383ffff */
[----:B------:R-:W-:Y:S05]  /*9af0*/  BRA `(.L_x_110) ;  /* 0xffffff8800687947 */ /* 0x000fea000383ffff */
.L_x_37:
[----:B------:R-:W-:-:S07]  /*9b00*/  MOV R3, UR5 ;  /* 0x0000000500037c02 */ /* 0x000fce0008000f00 */
.L_x_111:
[----:B-1----:R1:W2:Y:S02]  /*9b10*/  SYNCS.PHASECHK.TRANS64.TRYWAIT P0, [R3+URZ], R2 ;  /* 0x00000002030075a7 */ /* 0x0022a400080011ff */
[----:B--2---:R-:W-:Y:S05]  /*9b20*/  @!P0 NANOSLEEP.SYNCS 0x989680 ;  /* 0x009896800000895d */ /* 0x004fea0003900000 */
[----:B------:R-:W2:Y:S02]  /*9b30*/  @!P0 SYNCS.PHASECHK.TRANS64 P0, [R3+URZ], R2 ;  /* 0x00000002030085a7 */ /* 0x000ea400080010ff */
[----:B--2---:R-:W-:Y:S05]  /*9b40*/  @!P0 BRA `(.L_x_111) ;  /* 0xfffffffc00f08947 */ /* 0x004fea000383ffff */
[----:B------:R-:W-:Y:S05]  /*9b50*/  BRA `(.L_x_112) ;  /* 0xffffff8800747947 */ /* 0x000fea000383ffff */
.L_x_38:
[----:B------:R-:W-:-:S07]  /*9b60*/  MOV R3, UR5 ;  /* 0x0000000500037c02 */ /* 0x000fce0008000f00 */
.L_x_113:
[----:B-1----:R1:W2:Y:S02]  /*9b70*/  SYNCS.PHASECHK.TRANS64.TRYWAIT P0, [R3+URZ], R2 ;  /* 0x00000002030075a7 */ /* 0x0022a400080011ff */
[----:B--2---:R-:W-:Y:S05]  /*9b80*/  @!P0 NANOSLEEP.SYNCS 0x989680 ;  /* 0x009896800000895d */ /* 0x004fea0003900000 */
[----:B------:R-:W2:Y:S02]  /*9b90*/  @!P0 SYNCS.PHASECHK.TRANS64 P0, [R3+URZ], R2 ;  /* 0x00000002030085a7 */ /* 0x000ea400080010ff */
[----:B--2---:R-:W-:Y:S05]  /*9ba0*/  @!P0 BRA `(.L_x_113) ;  /* 0xfffffffc00f08947 */ /* 0x004fea000383ffff */
[----:B------:R-:W-:Y:S05]  /*9bb0*/  BRA `(.L_x_114) ;  /* 0xffffff8800807947 */ /* 0x000fea000383ffff */
.L_x_41:
[----:B--2---:R2:W3:Y:S02]  /*9bc0*/  SYNCS.PHASECHK.TRANS64.TRYWAIT P0, [R0+URZ+0xc0], R2 ;  /* 0x0000c002000075a7 */ /* 0x0044e400080011ff */
[----:B---3--:R-:W-:Y:S05]  /*9bd0*/  @!P0 NANOSLEEP.SYNCS 0x989680 ;  /* 0x009896800000895d */ /* 0x008fea0003900000 */
[----:B------:R-:W3:Y:S02]  /*9be0*/  @!P0 SYNCS.PHASECHK.TRANS64 P0, [R0+URZ+0xc0], R2 ;  /* 0x0000c002000085a7 */ /* 0x000ee400080010ff */
[----:B---3--:R-:W-:Y:S05]  /*9bf0*/  @!P0 BRA `(.L_x_41) ;  /* 0xfffffffc00f08947 */ /* 0x008fea000383ffff */
[----:B------:R-:W-:Y:S05]  /*9c00*/  BRA `(.L_x_115) ;  /* 0xffffff8800e47947 */ /* 0x000fea000383ffff */
.L_x_42:
[----:B------:R-:W-:-:S07]  /*9c10*/  MOV R3, UR4 ;  /* 0x0000000400037c02 */ /* 0x000fce0008000f00 */
.L_x_116:
[----:B--2---:R2:W3:Y:S02]  /*9c20*/  SYNCS.PHASECHK.TRANS64.TRYWAIT P0, [R3+URZ+0x80], R2 ;  /* 0x00008002030075a7 */ /* 0x0044e400080011ff */
[----:B---3--:R-:W-:Y:S05]  /*9c30*/  @!P0 NANOSLEEP.SYNCS 0x989680 ;  /* 0x009896800000895d */ /* 0x008fea0003900000 */
[----:B------:R-:W3:Y:S02]  /*9c40*/  @!P0 SYNCS.PHASECHK.TRANS64 P0, [R3+URZ+0x80], R2 ;  /* 0x00008002030085a7 */ /* 0x000ee400080010ff */
[----:B---3--:R-:W-:Y:S05]  /*9c50*/  @!P0 BRA `(.L_x_116) ;  /* 0xfffffffc00f08947 */ /* 0x008fea000383ffff */
[----:B------:R-:W-:Y:S05]  /*9c60*/  BRA `(.L_x_117) ;  /* 0xffffff8800f47947 */ /* 0x000fea000383ffff */
.L_x_43:
[----:B--2---:R2:W3:Y:S02]  /*9c70*/  SYNCS.PHASECHK.TRANS64.TRYWAIT P1, [R0+URZ+0x70], R2 ;  /* 0x00007002000075a7 */ /* 0x0044e400080211ff */
[----:B---3--:R-:W-:Y:S05]  /*9c80*/  @!P1 NANOSLEEP.SYNCS 0x989680 ;  /* 0x009896800000995d */ /* 0x008fea0003900000 */
[----:B------:R-:W3:Y:S02]  /*9c90*/  @!P1 SYNCS.PHASECHK.TRANS64 P1, [R0+URZ+0x70], R2 ;  /* 0x00007002000095a7 */ /* 0x000ee400080210ff */
[----:B---3--:R-:W-:Y:S05]  /*9ca0*/  @!P1 BRA `(.L_x_43) ;  /* 0xfffffffc00f09947 */ /* 0x008fea000383ffff */
[----:B------:R-:W-:Y:S05]  /*9cb0*/  BRA `(.L_x_118) ;  /* 0xffffff8c00247947 */ /* 0x000fea000383ffff */
.L_x_46:
[----:B------:R-:W-:-:S07]  /*9cc0*/  MOV R2, UR4 ;  /* 0x0000000400027c02 */ /* 0x000fce0008000f00 */
.L_x_119:
[----:B--2---:R2:W3:Y:S02]  /*9cd0*/  SYNCS.PHASECHK.TRANS64.TRYWAIT P0, [R2+URZ+0x80], R0 ;  /* 0x00008000020075a7 */ /* 0x0044e400080011ff */
[----:B---3--:R-:W-:Y:S05]  /*9ce0*/  @!P0 NANOSLEEP.SYNCS 0x989680 ;  /* 0x009896800000895d */ /* 0x008fea0003900000 */
[----:B------:R-:W3:Y:S02]  /*9cf0*/  @!P0 SYNCS.PHASECHK.TRANS64 P0, [R2+URZ+0x80], R0 ;  /* 0x00008000020085a7 */ /* 0x000ee400080010ff */
[----:B---3--:R-:W-:Y:S05]  /*9d00*/  @!P0 BRA `(.L_x_119) ;  /* 0xfffffffc00f08947 */ /* 0x008fea000383ffff */
[----:B------:R-:W-:Y:S05]  /*9d10*/  BRA `(.L_x_45) ;  /* 0xffffff8c00787947 */ /* 0x000fea000383ffff */
.L_x_53:
[----:B--2---:R2:W3:Y:S02]  /*9d20*/  SYNCS.PHASECHK.TRANS64.TRYWAIT P1, [R3+URZ+0x70], R4 ;  /* 0x00007004030075a7 */ /* 0x0044e400080211ff */
[----:B---3--:R-:W-:Y:S05]  /*9d30*/  @!P1 NANOSLEEP.SYNCS 0x989680 ;  /* 0x009896800000995d */ /* 0x008fea0003900000 */
[----:B------:R-:W3:Y:S02]  /*9d40*/  @!P1 SYNCS.PHASECHK.TRANS64 P1, [R3+URZ+0x70], R4 ;  /* 0x00007004030095a7 */ /* 0x000ee400080210ff */
[----:B---3--:R-:W-:Y:S05]  /*9d50*/  @!P1 BRA `(.L_x_53) ;  /* 0xfffffffc00f09947 */ /* 0x008fea000383ffff */
[----:B------:R-:W-:Y:S05]  /*9d60*/  BRA `(.L_x_120) ;  /* 0xffffff9000ec7947 */ /* 0x000fea000383ffff */
.L_x_54:
[----:B------:R-:W-:-:S07]  /*9d70*/  MOV R4, UR29 ;  /* 0x0000001d00047c02 */ /* 0x000fce0008000f00 */
.L_x_121:
[----:B-1----:R1:W2:Y:S02]  /*9d80*/  SYNCS.PHASECHK.TRANS64.TRYWAIT P0, [R4+URZ+0xa8], R3 ;  /* 0x0000a803040075a7 */ /* 0x0022a400080011ff */
[----:B--2---:R-:W-:Y:S05]  /*9d90*/  @!P0 NANOSLEEP.SYNCS 0x989680 ;  /* 0x009896800000895d */ /* 0x004fea0003900000 */
[----:B------:R-:W2:Y:S02]  /*9da0*/  @!P0 SYNCS.PHASECHK.TRANS64 P0, [R4+URZ+0xa8], R3 ;  /* 0x0000a803040085a7 */ /* 0x000ea400080010ff */
[----:B--2---:R-:W-:Y:S05]  /*9db0*/  @!P0 BRA `(.L_x_121) ;  /* 0xfffffffc00f08947 */ /* 0x004fea000383ffff */
[----:B------:R-:W-:Y:S05]  /*9dc0*/  BRA `(.L_x_122) ;  /* 0xffffff9400207947 */ /* 0x000fea000383ffff */
.L_x_57:
[----:B------:R-:W-:Y:S07]  /*9dd0*/  MOV R3, UR7 ;  /* 0x0000000700037c02 */ /* 0x000fee0008000f00 */
.L_x_123:
[----:B-1----:R1:W2:Y:S02]  /*9de0*/  SYNCS.PHASECHK.TRANS64.TRYWAIT P0, [R3+URZ], R2 ;  /* 0x00000002030075a7 */ /* 0x0022a400080011ff */
[----:B--2---:R-:W-:Y:S05]  /*9df0*/  @!P0 NANOSLEEP.SYNCS 0x989680 ;  /* 0x009896800000895d */ /* 0x004fea0003900000 */
[----:B------:R-:W2:Y:S02]  /*9e00*/  @!P0 SYNCS.PHASECHK.TRANS64 P0, [R3+URZ], R2 ;  /* 0x00000002030085a7 */ /* 0x000ea400080010ff */
[----:B--2---:R-:W-:Y:S05]  /*9e10*/  @!P0 BRA `(.L_x_123) ;  /* 0xfffffffc00f08947 */ /* 0x004fea000383ffff */
[----:B------:R-:W-:Y:S05]  /*9e20*/  BRA `(.L_x_56) ;  /* 0xffffff94003c7947 */ /* 0x000fea000383ffff */
.L_x_60:
[----:B------:R-:W-:-:S07]  /*9e30*/  MOV R2, UR4 ;  /* 0x0000000400027c02 */ /* 0x000fce0008000f00 */
.L_x_124:
[----:B-1----:R1:W3:Y:S02]  /*9e40*/  SYNCS.PHASECHK.TRANS64.TRYWAIT P0, [R2+URZ], R0 ;  /* 0x00000000020075a7 */ /* 0x0022e400080011ff */
[----:B---3--:R-:W-:Y:S05]  /*9e50*/  @!P0 NANOSLEEP.SYNCS 0x989680 ;  /* 0x009896800000895d */ /* 0x008fea0003900000 */
[----:B------:R-:W3:Y:S02]  /*9e60*/  @!P0 SYNCS.PHASECHK.TRANS64 P0, [R2+URZ], R0 ;  /* 0x00000000020085a7 */ /* 0x000ee400080010ff */
[----:B---3--:R-:W-:Y:S05]  /*9e70*/  @!P0 BRA `(.L_x_124) ;  /* 0xfffffffc00f08947 */ /* 0x008fea000383ffff */
[----:B------:R-:W-:Y:S05]  /*9e80*/  BRA `(.L_x_125) ;  /* 0xffffff98001c7947 */ /* 0x000fea000383ffff */
.L_x_61:
[----:B------:R-:W-:-:S07]  /*9e90*/  MOV R2, UR5 ;  /* 0x0000000500027c02 */ /* 0x000fce0008000f00 */
.L_x_126:
[----:B-1----:R1:W2:Y:S02]  /*9ea0*/  SYNCS.PHASECHK.TRANS64.TRYWAIT P0, [R2+URZ], R0 ;  /* 0x00000000020075a7 */ /* 0x0022a400080011ff */
[----:B--2---:R-:W-:Y:S05]  /*9eb0*/  @!P0 NANOSLEEP.SYNCS 0x989680 ;  /* 0x009896800000895d */ /* 0x004fea0003900000 */
[----:B------:R-:W2:Y:S02]  /*9ec0*/  @!P0 SYNCS.PHASECHK.TRANS64 P0, [R2+URZ], R0 ;  /* 0x00000000020085a7 */ /* 0x000ea400080010ff */
[----:B--2---:R-:W-:Y:S05]  /*9ed0*/  @!P0 BRA `(.L_x_126) ;  /* 0xfffffffc00f08947 */ /* 0x004fea000383ffff */
[----:B------:R-:W-:Y:S05]  /*9ee0*/  BRA `(.L_x_127) ;  /* 0xffffff9800287947 */ /* 0x000fea000383ffff */
.L_x_62:
[----:B------:R-:W-:-:S07]  /*9ef0*/  MOV R2, UR4 ;  /* 0x0000000400027c02 */ /* 0x000fce0008000f00 */
.L_x_128:
[----:B-1----:R1:W2:Y:S02]  /*9f00*/  SYNCS.PHASECHK.TRANS64.TRYWAIT P0, [R2+URZ], R0 ;  /* 0x00000000020075a7 */ /* 0x0022a400080011ff */
[----:B--2---:R-:W-:Y:S05]  /*9f10*/  @!P0 NANOSLEEP.SYNCS 0x989680 ;  /* 0x009896800000895d */ /* 0x004fea0003900000 */
[----:B------:R-:W2:Y:S02]  /*9f20*/  @!P0 SYNCS.PHASECHK.TRANS64 P0, [R2+URZ], R0 ;  /* 0x00000000020085a7 */ /* 0x000ea400080010ff */
[----:B--2---:R-:W-:Y:S05]  /*9f30*/  @!P0 BRA `(.L_x_128) ;  /* 0xfffffffc00f08947 */ /* 0x004fea000383ffff */
[----:B------:R-:W-:Y:S05]  /*9f40*/  BRA `(.L_x_129) ;  /* 0xffffff9800347947 */ /* 0x000fea000383ffff */
.L_x_67:
[----:B--2---:R2:W4:Y:S02]  /*9f50*/  SYNCS.PHASECHK.TRANS64.TRYWAIT P0, [R2+URZ+0x70], R0 ;  /* 0x00007000020075a7 */ /* 0x00452400080011ff */
[----:B----4-:R-:W-:Y:S05]  /*9f60*/  @!P0 NANOSLEEP.SYNCS 0x989680 ;  /* 0x009896800000895d */ /* 0x010fea0003900000 */
[----:B------:R-:W4:Y:S02]  /*9f70*/  @!P0 SYNCS.PHASECHK.TRANS64 P0, [R2+URZ+0x70], R0 ;  /* 0x00007000020085a7 */ /* 0x000f2400080010ff */
[----:B----4-:R-:W-:Y:S05]  /*9f80*/  @!P0 BRA `(.L_x_67) ;  /* 0xfffffffc00f08947 */ /* 0x010fea000383ffff */
[----:B------:R-:W-:Y:S05]  /*9f90*/  BRA `(.L_x_130) ;  /* 0xffffff9c00547947 */ /* 0x000fea000383ffff */
.L_x_70:
[----:B------:R-:W-:Y:S07]  /*9fa0*/  MOV R2, UR6 ;  /* 0x0000000600027c02 */ /* 0x000fee0008000f00 */
.L_x_131:
[----:B-1----:R1:W2:Y:S02]  /*9fb0*/  SYNCS.PHASECHK.TRANS64.TRYWAIT P1, [R2+URZ+0x68], R0 ;  /* 0x00006800020075a7 */ /* 0x0022a400080211ff */
[----:B--2---:R-:W-:Y:S05]  /*9fc0*/  @!P1 NANOSLEEP.SYNCS 0x989680 ;  /* 0x009896800000995d */ /* 0x004fea0003900000 */
[----:B------:R-:W2:Y:S02]  /*9fd0*/  @!P1 SYNCS.PHASECHK.TRANS64 P1, [R2+URZ+0x68], R0 ;  /* 0x00006800020095a7 */ /* 0x000ea400080210ff */
[----:B--2---:R-:W-:Y:S05]  /*9fe0*/  @!P1 BRA `(.L_x_131) ;  /* 0xfffffffc00f09947 */ /* 0x004fea000383ffff */
[----:B------:R-:W-:Y:S05]  /*9ff0*/  BRA `(.L_x_69) ;  /* 0xffffffa000c47947 */ /* 0x000fea000383ffff */
.L_x_73:
[----:B------:R-:W-:Y:S07]  /*a000*/  MOV R3, UR5 ;  /* 0x0000000500037c02 */ /* 0x000fee0008000f00 */
.L_x_132:
[----:B-1----:R1:W2:Y:S02]  /*a010*/  SYNCS.PHASECHK.TRANS64.TRYWAIT P2, [R3+URZ+0x50], R2 ;  /* 0x00005002030075a7 */ /* 0x0022a400080411ff */
[----:B--2---:R-:W-:Y:S05]  /*a020*/  @!P2 NANOSLEEP.SYNCS 0x989680 ;  /* 0x009896800000a95d */ /* 0x004fea0003900000 */
[----:B------:R-:W2:Y:S02]  /*a030*/  @!P2 SYNCS.PHASECHK.TRANS64 P2, [R3+URZ+0x50], R2 ;  /* 0x000050020300a5a7 */ /* 0x000ea400080410ff */
[----:B--2---:R-:W-:Y:S05]  /*a040*/  @!P2 BRA `(.L_x_132) ;  /* 0xfffffffc00f0a947 */ /* 0x004fea000383ffff */
[----:B------:R-:W-:Y:S05]  /*a050*/  BRA `(.L_x_133) ;  /* 0xffffffa400307947 */ /* 0x000fea000383ffff */
.L_x_75:
[----:B------:R-:W-:-:S07]  /*a060*/  MOV R2, UR4 ;  /* 0x0000000400027c02 */ /* 0x000fce0008000f00 */
.L_x_134:
[----:B-1----:R1:W4:Y:S02]  /*a070*/  SYNCS.PHASECHK.TRANS64.TRYWAIT P0, [R2+URZ], R0 ;  /* 0x00000000020075a7 */ /* 0x00232400080011ff */
[----:B----4-:R-:W-:Y:S05]  /*a080*/  @!P0 NANOSLEEP.SYNCS 0x989680 ;  /* 0x009896800000895d */ /* 0x010fea0003900000 */
[----:B------:R-:W4:Y:S02]  /*a090*/  @!P0 SYNCS.PHASECHK.TRANS64 P0, [R2+URZ], R0 ;  /* 0x00000000020085a7 */ /* 0x000f2400080010ff */
[----:B----4-:R-:W-:Y:S05]  /*a0a0*/  @!P0 BRA `(.L_x_134) ;  /* 0xfffffffc00f08947 */ /* 0x010fea000383ffff */
[----:B------:R-:W-:Y:S05]  /*a0b0*/  BRA `(.L_x_135) ;  /* 0xffffffa800087947 */ /* 0x000fea000383ffff */
.L_x_77:
[----:B------:R-:W-:Y:S07]  /*a0c0*/  MOV R2, UR4 ;  /* 0x0000000400027c02 */ /* 0x000fee0008000f00 */
.L_x_136:
[----:B-1----:R1:W2:Y:S02]  /*a0d0*/  SYNCS.PHASECHK.TRANS64.TRYWAIT P0, [R2+URZ+0x70], R0 ;  /* 0x00007000020075a7 */ /* 0x0022a400080011ff */
[----:B--2---:R-:W-:Y:S05]  /*a0e0*/  @!P0 NANOSLEEP.SYNCS 0x989680 ;  /* 0x009896800000895d */ /* 0x004fea0003900000 */
[----:B------:R-:W2:Y:S02]  /*a0f0*/  @!P0 SYNCS.PHASECHK.TRANS64 P0, [R2+URZ+0x70], R0 ;  /* 0x00007000020085a7 */ /* 0x000ea400080010ff */
[----:B--2---:R-:W-:Y:S05]  /*a100*/  @!P0 BRA `(.L_x_136) ;  /* 0xfffffffc00f08947 */ /* 0x004fea000383ffff */
[----:B------:R-:W-:Y:S05]  /*a110*/  BRA `(.L_x_137) ;  /* 0xffffffa800a07947 */ /* 0x000fea000383ffff */
.L_x_87:
[----:B--2---:R2:W4:Y:S02]  /*a120*/  SYNCS.PHASECHK.TRANS64.TRYWAIT P0, [R9+URZ+0x40], R2 ;  /* 0x00004002090075a7 */ /* 0x00452400080011ff */
[----:B----4-:R-:W-:Y:S05]  /*a130*/  @!P0 NANOSLEEP.SYNCS 0x989680 ;  /* 0x009896800000895d */ /* 0x010fea0003900000 */
[----:B------:R-:W4:Y:S02]  /*a140*/  @!P0 SYNCS.PHASECHK.TRANS64 P0, [R9+URZ+0x40], R2 ;  /* 0x00004002090085a7 */ /* 0x000f2400080010ff */
[----:B----4-:R-:W-:Y:S05]  /*a150*/  @!P0 BRA `(.L_x_87) ;  /* 0xfffffffc00f08947 */ /* 0x010fea000383ffff */
[----:B------:R-:W-:Y:S05]  /*a160*/  BRA `(.L_x_86) ;  /* 0xffffffb800e87947 */ /* 0x000fea000383ffff */
.L_x_89:
[----:B-1----:R1:W4:Y:S02]  /*a170*/  SYNCS.PHASECHK.TRANS64.TRYWAIT P1, [R7+URZ+0x90], R6 ;  /* 0x00009006070075a7 */ /* 0x00232400080211ff */
[----:B----4-:R-:W-:Y:S05]  /*a180*/  @!P1 NANOSLEEP.SYNCS 0x989680 ;  /* 0x009896800000995d */ /* 0x010fea0003900000 */
[----:B------:R-:W4:Y:S02]  /*a190*/  @!P1 SYNCS.PHASECHK.TRANS64 P1, [R7+URZ+0x90], R6 ;  /* 0x00009006070095a7 */ /* 0x000f2400080210ff */
[----:B----4-:R-:W-:Y:S05]  /*a1a0*/  @!P1 BRA `(.L_x_89) ;  /* 0xfffffffc00f09947 */ /* 0x010fea000383ffff */
[----:B------:R-:W-:Y:S05]  /*a1b0*/  BRA `(.L_x_88) ;  /* 0xffffffc000247947 */ /* 0x000fea000383ffff */
        .weak           $__internal_0_$__cuda_sm10x_tcgen05_guardrail_trap_col_being_dealloced_not_returned_by_alloc
        .type           $__internal_0_$__cuda_sm10x_tcgen05_guardrail_trap_col_being_dealloced_not_returned_by_alloc,@function
        .size           $__internal_0_$__cuda_sm10x_tcgen05_guardrail_trap_col_being_dealloced_not_returned_by_alloc,($__internal_1_$__cuda_sm10x_tcgen05_guardrail_trap_phase_invalid_during_alloc - $__internal_0_$__cuda_sm10x_tcgen05_guardrail_trap_col_being_dealloced_not_returned_by_alloc)
$__internal_0_$__cuda_sm10x_tcgen05_guardrail_trap_col_being_dealloced_not_returned_by_alloc:
[----:B------:R-:W-:Y:S05]  /*a1c0*/  BPT.TRAP 0x1 ;  /* 0x000000040000795c */ /* 0x000fea0000300000 */
[----:B------:R-:W-:-:S04]  /*a1d0*/  HFMA2 R3, -RZ, RZ, 0, 0 ;  /* 0x00000000ff037431 */ /* 0x000fc800000001ff */
[----:B------:R-:W-:Y:S05]  /*a1e0*/  RET.REL.NODEC R2 `(_ZN7cutlass13device_kernelINS_4gemm6kernel13GemmUniversalIN4cute5tupleIJiiiiEEENS1_10collective13CollectiveMmaINS1_35MainloopSm100TmaUmmaWarpSpecializedILi4ELi2ELi3ENS5_IJNS4_1CILi1EEESB_SB_EEEEENS5_IJNSA_ILi128EEENSA_ILi160EEENSA_ILi64EEEEEENS_10bfloat16_tENS5_IJlSB_lEEESI_SJ_NS4_8TiledMMAINS4_8MMA_AtomIJNS4_20SM100_MMA_F16BF16_SSISI_SI_fLi128ELi160ELNS4_4UMMA5MajorE0ELSO_0ELNSN_7ScaleInE0ELSP_0EEEEEENS4_6LayoutISC_NS5_IJNSA_ILi0EEEST_ST_EEEEENS5_IJNS4_10UnderscoreESW_SW_EEEEENS4_13SM90_TMA_LOADENS4_14ComposedLayoutINS4_7SwizzleILi3ELi4ELi3EEENS4_18smem_ptr_flag_bitsILi16EEENSS_INS5_IJNSA_ILi8EEESG_EEENS5_IJSG_SB_EEEEEEEvNS4_8identityESZ_S19_vS1A_EENS_8epilogue10collective18CollectiveEpilogueINS1C_23Sm100TmaWarpSpecializedILi2ELi1ELi160ELb1ELb0EEEJSH_NS5_IJNSS_ISE_SB_EENSS_ISF_SB_EEEEESI_SJ_SI_SJ_NS1C_6fusion15FusionCallbacksIS1G_NS1K_17LinearCombinationISI_fSI_fLNS_15FloatRoundStyleE2EEESH_S1J_JEEENS4_5SM1004TMEM4LOAD26SM100_TMEM_LOAD_32dp32b32xESZ_NS10_INS11_ILi2ELi4ELi3EEES14_NSS_INS5_IJS15_NSA_ILi32EEEEEENS5_IJS1V_SB_EEEEEEENS4_39AutoVectorizingCopyWithAssumedAlignmentILi128EEENS4_14SM90_TMA_STOREES1Z_S21_S21_EEEvvEEEEvNT_6ParamsE) ;  /* 0xffffff5c02847950 */ /* 0x000fea0003c3ffff */
        .weak           $__internal_1_$__cuda_sm10x_tcgen05_guardrail_trap_phase_invalid_during_alloc
        .type           $__internal_1_$__cuda_sm10x_tcgen05_guardrail_trap_phase_invalid_during_alloc,@function
        .size           $__internal_1_$__cuda_sm10x_tcgen05_guardrail_trap_phase_invalid_during_alloc,($__internal_2_$__cuda_sm10x_tcgen05_guardrail_trap_unallocated_columns_being_dealloced - $__internal_1_$__cuda_sm10x_tcgen05_guardrail_trap_phase_invalid_during_alloc)
$__internal_1_$__cuda_sm10x_tcgen05_guardrail_trap_phase_invalid_during_alloc:
[----:B------:R-:W-:Y:S05]  /*a1f0*/  BPT.TRAP 0x1 ;  /* 0x000000040000795c */ /* 0x000fea0000300000 */
[----:B------:R-:W-:-:S04]  /*a200*/  MOV R3, 0x0 ;  /* 0x0000000000037802 */ /* 0x000fc80000000f00 */
[----:B------:R-:W-:Y:S05]  /*a210*/  RET.REL.NODEC R2 `(_ZN7cutlass13device_kernelINS_4gemm6kernel13GemmUniversalIN4cute5tupleIJiiiiEEENS1_10collective13CollectiveMmaINS1_35MainloopSm100TmaUmmaWarpSpecializedILi4ELi2ELi3ENS5_IJNS4_1CILi1EEESB_SB_EEEEENS5_IJNSA_ILi128EEENSA_ILi160EEENSA_ILi64EEEEEENS_10bfloat16_tENS5_IJlSB_lEEESI_SJ_NS4_8TiledMMAINS4_8MMA_AtomIJNS4_20SM100_MMA_F16BF16_SSISI_SI_fLi128ELi160ELNS4_4UMMA5MajorE0ELSO_0ELNSN_7ScaleInE0ELSP_0EEEEEENS4_6LayoutISC_NS5_IJNSA_ILi0EEEST_ST_EEEEENS5_IJNS4_10UnderscoreESW_SW_EEEEENS4_13SM90_TMA_LOADENS4_14ComposedLayoutINS4_7SwizzleILi3ELi4ELi3EEENS4_18smem_ptr_flag_bitsILi16EEENSS_INS5_IJNSA_ILi8EEESG_EEENS5_IJSG_SB_EEEEEEEvNS4_8identityESZ_S19_vS1A_EENS_8epilogue10collective18CollectiveEpilogueINS1C_23Sm100TmaWarpSpecializedILi2ELi1ELi160ELb1ELb0EEEJSH_NS5_IJNSS_ISE_SB_EENSS_ISF_SB_EEEEESI_SJ_SI_SJ_NS1C_6fusion15FusionCallbacksIS1G_NS1K_17LinearCombinationISI_fSI_fLNS_15FloatRoundStyleE2EEESH_S1J_JEEENS4_5SM1004TMEM4LOAD26SM100_TMEM_LOAD_32dp32b32xESZ_NS10_INS11_ILi2ELi4ELi3EEES14_NSS_INS5_IJS15_NSA_ILi32EEEEEENS5_IJS1V_SB_EEEEEEENS4_39AutoVectorizingCopyWithAssumedAlignmentILi128EEENS4_14SM90_TMA_STOREES1Z_S21_S21_EEEvvEEEEvNT_6ParamsE) ;  /* 0xffffff5c02787950 */ /* 0x000fea0003c3ffff */
        .weak           $__internal_2_$__cuda_sm10x_tcgen05_guardrail_trap_unallocated_columns_being_dealloced
        .type           $__internal_2_$__cuda_sm10x_tcgen05_guardrail_trap_unallocated_columns_being_dealloced,@function
        .size           $__internal_2_$__cuda_sm10x_tcgen05_guardrail_trap_unallocated_columns_being_dealloced,(.L_x_139 - $__internal_2_$__cuda_sm10x_tcgen05_guardrail_trap_unallocated_columns_being_dealloced)
$__internal_2_$__cuda_sm10x_tcgen05_guardrail_trap_unallocated_columns_being_dealloced:
[----:B------:R-:W-:Y:S05]  /*a220*/  BPT.TRAP 0x1 ;  /* 0x000000040000795c */ /* 0x000fea0000300000 */
[----:B------:R-:W-:-:S04]  /*a230*/  HFMA2 R3, -RZ, RZ, 0, 0 ;  /* 0x00000000ff037431 */ /* 0x000fc800000001ff */
[----:B------:R-:W-:Y:S05]  /*a240*/  RET.REL.NODEC R2 `(_ZN7cutlass13device_kernelINS_4gemm6kernel13GemmUniversalIN4cute5tupleIJiiiiEEENS1_10collective13CollectiveMmaINS1_35MainloopSm100TmaUmmaWarpSpecializedILi4ELi2ELi3ENS5_IJNS4_1CILi1EEESB_SB_EEEEENS5_IJNSA_ILi128EEENSA_ILi160EEENSA_ILi64EEEEEENS_10bfloat16_tENS5_IJlSB_lEEESI_SJ_NS4_8TiledMMAINS4_8MMA_AtomIJNS4_20SM100_MMA_F16BF16_SSISI_SI_fLi128ELi160ELNS4_4UMMA5MajorE0ELSO_0ELNSN_7ScaleInE0ELSP_0EEEEEENS4_6LayoutISC_NS5_IJNSA_ILi0EEEST_ST_EEEEENS5_IJNS4_10UnderscoreESW_SW_EEEEENS4_13SM90_TMA_LOADENS4_14ComposedLayoutINS4_7SwizzleILi3ELi4ELi3EEENS4_18smem_ptr_flag_bitsILi16EEENSS_INS5_IJNSA_ILi8EEESG_EEENS5_IJSG_SB_EEEEEEEvNS4_8identityESZ_S19_vS1A_EENS_8epilogue10collective18CollectiveEpilogueINS1C_23Sm100TmaWarpSpecializedILi2ELi1ELi160ELb1ELb0EEEJSH_NS5_IJNSS_ISE_SB_EENSS_ISF_SB_EEEEESI_SJ_SI_SJ_NS1C_6fusion15FusionCallbacksIS1G_NS1K_17LinearCombinationISI_fSI_fLNS_15FloatRoundStyleE2EEESH_S1J_JEEENS4_5SM1004TMEM4LOAD26SM100_TMEM_LOAD_32dp32b32xESZ_NS10_INS11_ILi2ELi4ELi3EEES14_NSS_INS5_IJS15_NSA_ILi32EEEEEENS5_IJS1V_SB_EEEEEEENS4_39AutoVectorizingCopyWithAssumedAlignmentILi128EEENS4_14SM90_TMA_STOREES1Z_S21_S21_EEEvvEEEEvNT_6ParamsE) ;  /* 0xffffff5c026c7950 */ /* 0x000fea0003c3ffff */
.L_x_138:
[----:B------:R-:W-:-:S00]  /*a250*/  BRA `(.L_x_138) ;  /* 0xfffffffc00fc7947 */ /* 0x000fc0000383ffff */
[----:B------:R-:W-:-:S00]  /*a260*/  NOP ;  /* 0x0000000000007918 */ /* 0x000fc00000000000 */
        /* <DEDUP_REMOVED lines=9> */
.L_x_139:


//--------------------- .nv.global.init           --------------------------
	.section	.nv.global.init,"aw",@progbits
.nv.global.init:
	.type		$str$27,@object
	.size		$str$27,($str$28 - $str$27)
$str$27:
        /*0000*/ 	.byte	0x28, 0x61, 0x64, 0x64, 0x72, 0x65, 0x73, 0x73, 0x20, 0x26, 0x20, 0x6d, 0x61, 0x73, 0x6b, 0x29
        /*0010*/ 	.byte	0x20, 0x3d, 0x3d, 0x20, 0x30, 0x00
	.type		$str$28,@object
	.size		$str$28,($str$26 - $str$28)
$str$28:
        /*0016*/ 	.byte	0x2f, 0x74, 0x6d, 0x70, 0x2f, 0x63, 0x75, 0x74, 0x6c, 0x61, 0x73, 0x73, 0x5f, 0x73, 0x77, 0x65
        /*0026*/ 	.byte	0x65, 0x70, 0x5f, 0x73, 0x72, 0x63, 0x2f, 0x69, 0x6e, 0x63, 0x6c, 0x75, 0x64, 0x65, 0x2f, 0x63
        /*0036*/ 	.byte	0x75, 0x74, 0x65, 0x2f, 0x70, 0x6f, 0x69, 0x6e, 0x74, 0x65, 0x72, 0x5f, 0x66, 0x6c, 0x61, 0x67
        /*0046*/ 	.byte	0x67, 0x65, 0x64, 0x2e, 0x68, 0x70, 0x70, 0x00
	.type		$str$26,@object
	.size		$str$26,($str$25 - $str$26)
$str$26:
        /*004e*/ 	.byte	0x2f, 0x74, 0x6d, 0x70, 0x2f, 0x63, 0x75, 0x74, 0x6c, 0x61, 0x73, 0x73, 0x5f, 0x73, 0x77, 0x65
        /*005e*/ 	.byte	0x65, 0x70, 0x5f, 0x73, 0x72, 0x63, 0x2f, 0x69, 0x6e, 0x63, 0x6c, 0x75, 0x64, 0x65, 0x2f, 0x63
        /*006e*/ 	.byte	0x75, 0x74, 0x65, 0x2f, 0x61, 0x74, 0x6f, 0x6d, 0x2f, 0x63, 0x6f, 0x70, 0x79, 0x5f, 0x74, 0x72
        /*007e*/ 	.byte	0x61, 0x69, 0x74, 0x73, 0x5f, 0x73, 0x6d, 0x31, 0x30, 0x30, 0x2e, 0x68, 0x70, 0x70, 0x00
	.type		$str$25,@object
	.size		$str$25,(__unnamed_1 - $str$25)
$str$25:
        /*008d*/ 	.byte	0x28, 0x28, 0x75, 0x69, 0x6e, 0x74, 0x33, 0x32, 0x5f, 0x74, 0x28, 0x74, 0x68, 0x72, 0x65, 0x61
        /*009d*/ 	.byte	0x64, 0x49, 0x64, 0x78, 0x2e, 0x78, 0x29, 0x20, 0x2f, 0x20, 0x33, 0x32, 0x29, 0x20, 0x25, 0x20
        /*00ad*/ 	.byte	0x34, 0x29, 0x20, 0x3d, 0x3d, 0x20, 0x28, 0x28, 0x28, 0x74, 0x6d, 0x65, 0x6d, 0x5f, 0x61, 0x64
        /*00bd*/ 	.byte	0x64, 0x72, 0x20, 0x3e, 0x3e, 0x20, 0x31, 0x36, 0x29, 0x20, 0x2f, 0x20, 0x33, 0x32, 0x29, 0x20
        /*00cd*/ 	.byte	0x25, 0x20, 0x34, 0x29, 0x00
	.type		__unnamed_1,@object
	.size		__unnamed_1,(__unnamed_2 - __unnamed_1)
__unnamed_1:
        /* <DEDUP_REMOVED lines=25> */
        /*0262*/ 	.byte	0x3a, 0x43, 0x3c, 0x32, 0x30, 0x34, 0x38, 0x30, 0x3e, 0x3e, 0x3e, 0x3e, 0x5d, 0x00
	.type		__unnamed_2,@object
	.size		__unnamed_2,(.L_2 - __unnamed_2)
__unnamed_2:
        /* <DEDUP_REMOVED lines=43> */
.L_2:


//--------------------- .nv.shared._ZN7cutlass13device_kernelINS_4gemm6kernel13GemmUniversalIN4cute5tupleIJiiiiEEENS1_10collective13CollectiveMmaINS1_35MainloopSm100TmaUmmaWarpSpecializedILi4ELi2ELi3ENS5_IJNS4_1CILi1EEESB_SB_EEEEENS5_IJNSA_ILi128EEENSA_ILi160EEENSA_ILi64EEEEEENS_10bfloat16_tENS5_IJlSB_lEEESI_SJ_NS4_8TiledMMAINS4_8MMA_AtomIJNS4_20SM100_MMA_F16BF16_SSISI_SI_fLi128ELi160ELNS4_4UMMA5MajorE0ELSO_0ELNSN_7ScaleInE0ELSP_0EEEEEENS4_6LayoutISC_NS5_IJNSA_ILi0EEEST_ST_EEEEENS5_IJNS4_10UnderscoreESW_SW_EEEEENS4_13SM90_TMA_LOADENS4_14ComposedLayoutINS4_7SwizzleILi3ELi4ELi3EEENS4_18smem_ptr_flag_bitsILi16EEENSS_INS5_IJNSA_ILi8EEESG_EEENS5_IJSG_SB_EEEEEEEvNS4_8identityESZ_S19_vS1A_EENS_8epilogue10collective18CollectiveEpilogueINS1C_23Sm100TmaWarpSpecializedILi2ELi1ELi160ELb1ELb0EEEJSH_NS5_IJNSS_ISE_SB_EENSS_ISF_SB_EEEEESI_SJ_SI_SJ_NS1C_6fusion15FusionCallbacksIS1G_NS1K_17LinearCombinationISI_fSI_fLNS_15FloatRoundStyleE2EEESH_S1J_JEEENS4_5SM1004TMEM4LOAD26SM100_TMEM_LOAD_32dp32b32xESZ_NS10_INS11_ILi2ELi4ELi3EEES14_NSS_INS5_IJS15_NSA_ILi32EEEEEENS5_IJS1V_SB_EEEEEEENS4_39AutoVectorizingCopyWithAssumedAlignmentILi128EEENS4_14SM90_TMA_STOREES1Z_S21_S21_EEEvvEEEEvNT_6ParamsE --------------------------
	.section	.nv.shared._ZN7cutlass13device_kernelINS_4gemm6kernel13GemmUniversalIN4cute5tupleIJiiiiEEENS1_10collective13CollectiveMmaINS1_35MainloopSm100TmaUmmaWarpSpecializedILi4ELi2ELi3ENS5_IJNS4_1CILi1EEESB_SB_EEEEENS5_IJNSA_ILi128EEENSA_ILi160EEENSA_ILi64EEEEEENS_10bfloat16_tENS5_IJlSB_lEEESI_SJ_NS4_8TiledMMAINS4_8MMA_AtomIJNS4_20SM100_MMA_F16BF16_SSISI_SI_fLi128ELi160ELNS4_4UMMA5MajorE0ELSO_0ELNSN_7ScaleInE0ELSP_0EEEEEENS4_6LayoutISC_NS5_IJNSA_ILi0EEEST_ST_EEEEENS5_IJNS4_10UnderscoreESW_SW_EEEEENS4_13SM90_TMA_LOADENS4_14ComposedLayoutINS4_7SwizzleILi3ELi4ELi3EEENS4_18smem_ptr_flag_bitsILi16EEENSS_INS5_IJNSA_ILi8EEESG_EEENS5_IJSG_SB_EEEEEEEvNS4_8identityESZ_S19_vS1A_EENS_8epilogue10collective18CollectiveEpilogueINS1C_23Sm100TmaWarpSpecializedILi2ELi1ELi160ELb1ELb0EEEJSH_NS5_IJNSS_ISE_SB_EENSS_ISF_SB_EEEEESI_SJ_SI_SJ_NS1C_6fusion15FusionCallbacksIS1G_NS1K_17LinearCombinationISI_fSI_fLNS_15FloatRoundStyleE2EEESH_S1J_JEEENS4_5SM1004TMEM4LOAD26SM100_TMEM_LOAD_32dp32b32xESZ_NS10_INS11_ILi2ELi4ELi3EEES14_NSS_INS5_IJS15_NSA_ILi32EEEEEENS5_IJS1V_SB_EEEEEEENS4_39AutoVectorizingCopyWithAssumedAlignmentILi128EEENS4_14SM90_TMA_STOREES1Z_S21_S21_EEEvvEEEEvNT_6ParamsE,"aw",@nobits
	.sectionflags	@""
	.align	16
	.zero		1024


//--------------------- .nv.shared.reserved.0     --------------------------
	.section	.nv.shared.reserved.0,"aw",@nobits
	.weak		__nv_reservedSMEM_offset_0_alias
	.size		__nv_reservedSMEM_offset_0_alias, 0, 64
	.other		__nv_reservedSMEM_offset_0_alias,@"STO_CUDA_RESERVED_SHARED STV_DEFAULT"
__nv_reservedSMEM_offset_0_alias:
	.zero		0
.nv.shared.reserved.0:
	.zero		64
	.weak		__nv_reservedSMEM_tcgen05_partition
	.type		__nv_reservedSMEM_tcgen05_partition,@object
	.size		__nv_reservedSMEM_tcgen05_partition,(.L_0 - __nv_reservedSMEM_tcgen05_partition)
__nv_reservedSMEM_tcgen05_partition:
	.zero		32
.L_0:


//--------------------- .nv.global                --------------------------
	.section	.nv.global,"aw",@nobits
.nv.global:
	.type		_ZN40_INTERNAL_148e77d4_4_k_cu_a3cb6444_172144cute1_E,@object
	.size		_ZN40_INTERNAL_148e77d4_4_k_cu_a3cb6444_172144cute1_E,(_ZN40_INTERNAL_148e77d4_4_k_cu_a3cb6444_172144cuda3std3__45__cpo6cbeginE - _ZN40_INTERNAL_148e77d4_4_k_cu_a3cb6444_172144cute1_E)
_ZN40_INTERNAL_148e77d4_4_k_cu_a3cb6444_172144cute1_E:
	.zero		1
	.type		_ZN40_INTERNAL_148e77d4_4_k_cu_a3cb6444_172144cuda3std3__45__cpo6cbeginE,@object
	.size		_ZN40_INTERNAL_148e77d4_4_k_cu_a3cb6444_172144cuda3std3__45__cpo6cbeginE,(_ZN40_INTERNAL_148e77d4_4_k_cu_a3cb6444_172144cuda3std3__48in_placeE - _ZN40_INTERNAL_148e77d4_4_k_cu_a3cb6444_172144cuda3std3__45__cpo6cbeginE)
_ZN40_INTERNAL_148e77d4_4_k_cu_a3cb6444_172144cuda3std3__45__cpo6cbeginE:
	.zero		1
	.type		_ZN40_INTERNAL_148e77d4_4_k_cu_a3cb6444_172144cuda3std3__48in_placeE,@object
	.size		_ZN40_INTERNAL_148e77d4_4_k_cu_a3cb6444_172144cuda3std3__48in_placeE,(_ZN40_INTERNAL_148e77d4_4_k_cu_a3cb6444_172144cuda3std6ranges3__45__cpo9iter_moveE - _ZN40_INTERNAL_148e77d4_4_k_cu_a3cb6444_172144cuda3std3__48in_placeE)
_ZN40_INTERNAL_148e77d4_4_k_cu_a3cb6444_172144cuda3std3__48in_placeE:
	.zero		1
	.type		_ZN40_INTERNAL_148e77d4_4_k_cu_a3cb6444_172144cuda3std6ranges3__45__cpo9iter_moveE,@object
	.size		_ZN40_INTERNAL_148e77d4_4_k_cu_a3cb6444_172144cuda3std6ranges3__45__cpo9iter_moveE,(_ZN40_INTERNAL_148e77d4_4_k_cu_a3cb6444_172144cuda3std3__45__cpo5beginE - _ZN40_INTERNAL_148e77d4_4_k_cu_a3cb6444_172144cuda3std6ranges3__45__cpo9iter_moveE)
_ZN40_INTERNAL_148e77d4_4_k_cu_a3cb6444_172144cuda3std6ranges3__45__cpo9iter_moveE:
	.zero		1
	.type		_ZN40_INTERNAL_148e77d4_4_k_cu_a3cb6444_172144cuda3std3__45__cpo5beginE,@object
	.size		_ZN40_INTERNAL_148e77d4_4_k_cu_a3cb6444_172144cuda3std3__45__cpo5beginE,(_ZN40_INTERNAL_148e77d4_4_k_cu_a3cb6444_172144cuda3std3__442_GLOBAL__N__148e77d4_4_k_cu_a3cb6444_172146ignoreE - _ZN40_INTERNAL_148e77d4_4_k_cu_a3cb6444_172144cuda3std3__45__cpo5beginE)
_ZN40_INTERNAL_148e77d4_4_k_cu_a3cb6444_172144cuda3std3__45__cpo5beginE:
	.zero		1
	.type		_ZN40_INTERNAL_148e77d4_4_k_cu_a3cb6444_172144cuda3std3__442_GLOBAL__N__148e77d4_4_k_cu_a3cb6444_172146ignoreE,@object
	.size		_ZN40_INTERNAL_148e77d4_4_k_cu_a3cb6444_172144cuda3std3__442_GLOBAL__N__148e77d4_4_k_cu_a3cb6444_172146ignoreE,(_ZN40_INTERNAL_148e77d4_4_k_cu_a3cb6444_172144cute7productE - _ZN40_INTERNAL_148e77d4_4_k_cu_a3cb6444_172144cuda3std3__442_GLOBAL__N__148e77d4_4_k_cu_a3cb6444_172146ignoreE)
_ZN40_INTERNAL_148e77d4_4_k_cu_a3cb6444_172144cuda3std3__442_GLOBAL__N__148e77d4_4_k_cu_a3cb6444_172146ignoreE:
	.zero		1
	.type		_ZN40_INTERNAL_148e77d4_4_k_cu_a3cb6444_172144cute7productE,@object
	.size		_ZN40_INTERNAL_148e77d4_4_k_cu_a3cb6444_172144cute7productE,(_ZN40_INTERNAL_148e77d4_4_k_cu_a3cb6444_172144cuda3std3__45__cpo3endE - _ZN40_INTERNAL_148e77d4_4_k_cu_a3cb6444_172144cute7productE)
_ZN40_INTERNAL_148e77d4_4_k_cu_a3cb6444_172144cute7productE:
	.zero		1
	.type		_ZN40_INTERNAL_148e77d4_4_k_cu_a3cb6444_172144cuda3std3__45__cpo3endE,@object
	.size		_ZN40_INTERNAL_148e77d4_4_k_cu_a3cb6444_172144cuda3std3__45__cpo3endE,(_ZN40_INTERNAL_148e77d4_4_k_cu_a3cb6444_172144cuda3std3__419piecewise_constructE - _ZN40_INTERNAL_148e77d4_4_k_cu_a3cb6444_172144cuda3std3__45__cpo3endE)
_ZN40_INTERNAL_148e77d4_4_k_cu_a3cb6444_172144cuda3std3__45__cpo3endE:
	.zero		1
	.type		_ZN40_INTERNAL_148e77d4_4_k_cu_a3cb6444_172144cuda3std3__419piecewise_constructE,@object
	.size		_ZN40_INTERNAL_148e77d4_4_k_cu_a3cb6444_172144cuda3std3__419piecewise_constructE,(_ZN40_INTERNAL_148e77d4_4_k_cu_a3cb6444_172144cuda3std3__45__cpo4cendE - _ZN40_INTERNAL_148e77d4_4_k_cu_a3cb6444_172144cuda3std3__419piecewise_constructE)
_ZN40_INTERNAL_148e77d4_4_k_cu_a3cb6444_172144cuda3std3__419piecewise_constructE:
	.zero		1
	.type		_ZN40_INTERNAL_148e77d4_4_k_cu_a3cb6444_172144cuda3std3__45__cpo4cendE,@object
	.size		_ZN40_INTERNAL_148e77d4_4_k_cu_a3cb6444_172144cuda3std3__45__cpo4cendE,(_ZN40_INTERNAL_148e77d4_4_k_cu_a3cb6444_172144cuda3std6ranges3__45__cpo4swapE - _ZN40_INTERNAL_148e77d4_4_k_cu_a3cb6444_172144cuda3std3__45__cpo4cendE)
_ZN40_INTERNAL_148e77d4_4_k_cu_a3cb6444_172144cuda3std3__45__cpo4cendE:
	.zero		1
	.type		_ZN40_INTERNAL_148e77d4_4_k_cu_a3cb6444_172144cuda3std6ranges3__45__cpo4swapE,@object
	.size		_ZN40_INTERNAL_148e77d4_4_k_cu_a3cb6444_172144cuda3std6ranges3__45__cpo4swapE,(.L_10 - _ZN40_INTERNAL_148e77d4_4_k_cu_a3cb6444_172144cuda3std6ranges3__45__cpo4swapE)
_ZN40_INTERNAL_148e77d4_4_k_cu_a3cb6444_172144cuda3std6ranges3__45__cpo4swapE:
	.zero		1
.L_10:


//--------------------- .nv.constant0._ZN7cutlass13device_kernelINS_4gemm6kernel13GemmUniversalIN4cute5tupleIJiiiiEEENS1_10collective13CollectiveMmaINS1_35MainloopSm100TmaUmmaWarpSpecializedILi4ELi2ELi3ENS5_IJNS4_1CILi1EEESB_SB_EEEEENS5_IJNSA_ILi128EEENSA_ILi160EEENSA_ILi64EEEEEENS_10bfloat16_tENS5_IJlSB_lEEESI_SJ_NS4_8TiledMMAINS4_8MMA_AtomIJNS4_20SM100_MMA_F16BF16_SSISI_SI_fLi128ELi160ELNS4_4UMMA5MajorE0ELSO_0ELNSN_7ScaleInE0ELSP_0EEEEEENS4_6LayoutISC_NS5_IJNSA_ILi0EEEST_ST_EEEEENS5_IJNS4_10UnderscoreESW_SW_EEEEENS4_13SM90_TMA_LOADENS4_14ComposedLayoutINS4_7SwizzleILi3ELi4ELi3EEENS4_18smem_ptr_flag_bitsILi16EEENSS_INS5_IJNSA_ILi8EEESG_EEENS5_IJSG_SB_EEEEEEEvNS4_8identityESZ_S19_vS1A_EENS_8epilogue10collective18CollectiveEpilogueINS1C_23Sm100TmaWarpSpecializedILi2ELi1ELi160ELb1ELb0EEEJSH_NS5_IJNSS_ISE_SB_EENSS_ISF_SB_EEEEESI_SJ_SI_SJ_NS1C_6fusion15FusionCallbacksIS1G_NS1K_17LinearCombinationISI_fSI_fLNS_15FloatRoundStyleE2EEESH_S1J_JEEENS4_5SM1004TMEM4LOAD26SM100_TMEM_LOAD_32dp32b32xESZ_NS10_INS11_ILi2ELi4ELi3EEES14_NSS_INS5_IJS15_NSA_ILi32EEEEEENS5_IJS1V_SB_EEEEEEENS4_39AutoVectorizingCopyWithAssumedAlignmentILi128EEENS4_14SM90_TMA_STOREES1Z_S21_S21_EEEvvEEEEvNT_6ParamsE --------------------------
	.section	.nv.constant0._ZN7cutlass13device_kernelINS_4gemm6kernel13GemmUniversalIN4cute5tupleIJiiiiEEENS1_10collective13CollectiveMmaINS1_35MainloopSm100TmaUmmaWarpSpecializedILi4ELi2ELi3ENS5_IJNS4_1CILi1EEESB_SB_EEEEENS5_IJNSA_ILi128EEENSA_ILi160EEENSA_ILi64EEEEEENS_10bfloat16_tENS5_IJlSB_lEEESI_SJ_NS4_8TiledMMAINS4_8MMA_AtomIJNS4_20SM100_MMA_F16BF16_SSISI_SI_fLi128ELi160ELNS4_4UMMA5MajorE0ELSO_0ELNSN_7ScaleInE0ELSP_0EEEEEENS4_6LayoutISC_NS5_IJNSA_ILi0EEEST_ST_EEEEENS5_IJNS4_10UnderscoreESW_SW_EEEEENS4_13SM90_TMA_LOADENS4_14ComposedLayoutINS4_7SwizzleILi3ELi4ELi3EEENS4_18smem_ptr_flag_bitsILi16EEENSS_INS5_IJNSA_ILi8EEESG_EEENS5_IJSG_SB_EEEEEEEvNS4_8identityESZ_S19_vS1A_EENS_8epilogue10collective18CollectiveEpilogueINS1C_23Sm100TmaWarpSpecializedILi2ELi1ELi160ELb1ELb0EEEJSH_NS5_IJNSS_ISE_SB_EENSS_ISF_SB_EEEEESI_SJ_SI_SJ_NS1C_6fusion15FusionCallbacksIS1G_NS1K_17LinearCombinationISI_fSI_fLNS_15FloatRoundStyleE2EEESH_S1J_JEEENS4_5SM1004TMEM4LOAD26SM100_TMEM_LOAD_32dp32b32xESZ_NS10_INS11_ILi2ELi4ELi3EEES14_NSS_INS5_IJS15_NSA_ILi32EEEEEENS5_IJS1V_SB_EEEEEEENS4_39AutoVectorizingCopyWithAssumedAlignmentILi128EEENS4_14SM90_TMA_STOREES1Z_S21_S21_EEEvvEEEEvNT_6ParamsE,"a",@progbits
	.sectionflags	@""
	.align	4
.nv.constant0._ZN7cutlass13device_kernelINS_4gemm6kernel13GemmUniversalIN4cute5tupleIJiiiiEEENS1_10collective13CollectiveMmaINS1_35MainloopSm100TmaUmmaWarpSpecializedILi4ELi2ELi3ENS5_IJNS4_1CILi1EEESB_SB_EEEEENS5_IJNSA_ILi128EEENSA_ILi160EEENSA_ILi64EEEEEENS_10bfloat16_tENS5_IJlSB_lEEESI_SJ_NS4_8TiledMMAINS4_8MMA_AtomIJNS4_20SM100_MMA_F16BF16_SSISI_SI_fLi128ELi160ELNS4_4UMMA5MajorE0ELSO_0ELNSN_7ScaleInE0ELSP_0EEEEEENS4_6LayoutISC_NS5_IJNSA_ILi0EEEST_ST_EEEEENS5_IJNS4_10UnderscoreESW_SW_EEEEENS4_13SM90_TMA_LOADENS4_14ComposedLayoutINS4_7SwizzleILi3ELi4ELi3EEENS4_18smem_ptr_flag_bitsILi16EEENSS_INS5_IJNSA_ILi8EEESG_EEENS5_IJSG_SB_EEEEEEEvNS4_8identityESZ_S19_vS1A_EENS_8epilogue10collective18CollectiveEpilogueINS1C_23Sm100TmaWarpSpecializedILi2ELi1ELi160ELb1ELb0EEEJSH_NS5_IJNSS_ISE_SB_EENSS_ISF_SB_EEEEESI_SJ_SI_SJ_NS1C_6fusion15FusionCallbacksIS1G_NS1K_17LinearCombinationISI_fSI_fLNS_15FloatRoundStyleE2EEESH_S1J_JEEENS4_5SM1004TMEM4LOAD26SM100_TMEM_LOAD_32dp32b32xESZ_NS10_INS11_ILi2ELi4ELi3EEES14_NSS_INS5_IJS15_NSA_ILi32EEEEEENS5_IJS1V_SB_EEEEEEENS4_39AutoVectorizingCopyWithAssumedAlignmentILi128EEENS4_14SM90_TMA_STOREES1Z_S21_S21_EEEvvEEEEvNT_6ParamsE:
	.zero		2944


//--------------------- SYMBOLS --------------------------

	.type		.nv.reservedSmem.offset0,@object
	.size		.nv.reservedSmem.offset0,0x4
	.type		.nv.reservedSmem.cap,@object
	.size		.nv.reservedSmem.cap,0x4
	.type		__assertfail,@function
